//
// Generated by NVIDIA NVVM Compiler
//
// Compiler Build ID: CL-36424714
// Cuda compilation tools, release 13.0, V13.0.88
// Based on NVVM 20.0.0
//

.version 9.0
.target sm_100
.address_size 64

	// .globl	_Z14conv2d_forwardPKfS0_S0_Pfiiiiiiiii

.visible .entry _Z14conv2d_forwardPKfS0_S0_Pfiiiiiiiii(
	.param .u64 .ptr .align 1 _Z14conv2d_forwardPKfS0_S0_Pfiiiiiiiii_param_0,
	.param .u64 .ptr .align 1 _Z14conv2d_forwardPKfS0_S0_Pfiiiiiiiii_param_1,
	.param .u64 .ptr .align 1 _Z14conv2d_forwardPKfS0_S0_Pfiiiiiiiii_param_2,
	.param .u64 .ptr .align 1 _Z14conv2d_forwardPKfS0_S0_Pfiiiiiiiii_param_3,
	.param .u32 _Z14conv2d_forwardPKfS0_S0_Pfiiiiiiiii_param_4,
	.param .u32 _Z14conv2d_forwardPKfS0_S0_Pfiiiiiiiii_param_5,
	.param .u32 _Z14conv2d_forwardPKfS0_S0_Pfiiiiiiiii_param_6,
	.param .u32 _Z14conv2d_forwardPKfS0_S0_Pfiiiiiiiii_param_7,
	.param .u32 _Z14conv2d_forwardPKfS0_S0_Pfiiiiiiiii_param_8,
	.param .u32 _Z14conv2d_forwardPKfS0_S0_Pfiiiiiiiii_param_9,
	.param .u32 _Z14conv2d_forwardPKfS0_S0_Pfiiiiiiiii_param_10,
	.param .u32 _Z14conv2d_forwardPKfS0_S0_Pfiiiiiiiii_param_11,
	.param .u32 _Z14conv2d_forwardPKfS0_S0_Pfiiiiiiiii_param_12
)
{
	.reg .pred 	%p<101>;
	.reg .b32 	%r<99>;
	.reg .b32 	%f<105>;
	.reg .b64 	%rd<65>;

	ld.param.u64 	%rd11, [_Z14conv2d_forwardPKfS0_S0_Pfiiiiiiiii_param_0];
	ld.param.u64 	%rd12, [_Z14conv2d_forwardPKfS0_S0_Pfiiiiiiiii_param_1];
	ld.param.u64 	%rd10, [_Z14conv2d_forwardPKfS0_S0_Pfiiiiiiiii_param_3];
	ld.param.u32 	%r47, [_Z14conv2d_forwardPKfS0_S0_Pfiiiiiiiii_param_4];
	ld.param.u32 	%r39, [_Z14conv2d_forwardPKfS0_S0_Pfiiiiiiiii_param_5];
	ld.param.u32 	%r40, [_Z14conv2d_forwardPKfS0_S0_Pfiiiiiiiii_param_6];
	ld.param.u32 	%r41, [_Z14conv2d_forwardPKfS0_S0_Pfiiiiiiiii_param_7];
	ld.param.u32 	%r42, [_Z14conv2d_forwardPKfS0_S0_Pfiiiiiiiii_param_8];
	ld.param.u32 	%r43, [_Z14conv2d_forwardPKfS0_S0_Pfiiiiiiiii_param_9];
	ld.param.u32 	%r44, [_Z14conv2d_forwardPKfS0_S0_Pfiiiiiiiii_param_10];
	ld.param.u32 	%r45, [_Z14conv2d_forwardPKfS0_S0_Pfiiiiiiiii_param_11];
	ld.param.u32 	%r46, [_Z14conv2d_forwardPKfS0_S0_Pfiiiiiiiii_param_12];
	cvta.to.global.u64 	%rd1, %rd12;
	cvta.to.global.u64 	%rd2, %rd11;
	shl.b32 	%r48, %r45, 1;
	sub.s32 	%r49, %r40, %r43;
	add.s32 	%r50, %r49, %r48;
	div.s32 	%r1, %r50, %r46;
	sub.s32 	%r51, %r41, %r44;
	add.s32 	%r52, %r51, %r48;
	div.s32 	%r53, %r52, %r46;
	add.s32 	%r2, %r53, 1;
	mov.u32 	%r3, %ctaid.x;
	mov.u32 	%r4, %ctaid.y;
	mov.u32 	%r54, %ctaid.z;
	div.u32 	%r5, %r54, %r2;
	mad.lo.s32 	%r55, %r5, %r53, %r5;
	sub.s32 	%r6, %r54, %r55;
	setp.ge.s32 	%p2, %r3, %r47;
	setp.ge.s32 	%p3, %r4, %r42;
	or.pred  	%p4, %p2, %p3;
	setp.gt.s32 	%p5, %r5, %r1;
	or.pred  	%p6, %p4, %p5;
	setp.gt.s32 	%p7, %r6, %r53;
	or.pred  	%p8, %p6, %p7;
	mov.f32 	%f83, 0f00000000;
	@%p8 bra 	$L__BB0_48;
	setp.lt.s32 	%p9, %r39, 1;
	@%p9 bra 	$L__BB0_47;
	mul.lo.s32 	%r56, %r5, %r46;
	sub.s32 	%r7, %r56, %r45;
	mul.lo.s32 	%r57, %r6, %r46;
	sub.s32 	%r8, %r57, %r45;
	min.s32 	%r58, %r43, %r44;
	setp.lt.s32 	%p10, %r58, 1;
	@%p10 bra 	$L__BB0_47;
	and.b32  	%r9, %r44, 7;
	and.b32  	%r10, %r44, 3;
	and.b32  	%r11, %r44, 2147483640;
	and.b32  	%r12, %r44, 1;
	neg.s32 	%r13, %r11;
	mul.lo.s32 	%r14, %r39, %r4;
	mul.lo.s32 	%r15, %r39, %r3;
	mov.f32 	%f83, 0f00000000;
	mov.b32 	%r91, 0;
	cvt.s64.s32 	%rd43, %r8;
$L__BB0_4:
	add.s32 	%r61, %r91, %r15;
	mul.lo.s32 	%r17, %r61, %r40;
	add.s32 	%r62, %r91, %r14;
	mul.lo.s32 	%r18, %r62, %r43;
	mov.b32 	%r92, 0;
$L__BB0_5:
	setp.lt.u32 	%p11, %r44, 8;
	add.s32 	%r64, %r92, %r7;
	setp.gt.s32 	%p12, %r64, -1;
	setp.lt.s32 	%p13, %r64, %r40;
	and.pred  	%p1, %p12, %p13;
	add.s32 	%r65, %r64, %r17;
	mul.lo.s32 	%r20, %r65, %r41;
	add.s32 	%r66, %r92, %r18;
	mul.lo.s32 	%r21, %r66, %r44;
	mov.b32 	%r97, 0;
	@%p11 bra 	$L__BB0_24;
	mul.wide.u32 	%rd13, %r21, 4;
	add.s64 	%rd14, %rd1, %rd13;
	add.s64 	%rd64, %rd14, 16;
	mov.b32 	%r95, 0;
	mov.u32 	%r93, %r21;
	mov.u32 	%r94, %r13;
$L__BB0_7:
	.pragma "nounroll";
	add.s32 	%r25, %r95, %r8;
	setp.gt.s32 	%p14, %r25, -1;
	setp.lt.s32 	%p15, %r25, %r41;
	and.pred  	%p16, %p14, %p15;
	and.pred  	%p18, %p1, %p16;
	not.pred 	%p19, %p18;
	@%p19 bra 	$L__BB0_9;
	add.s32 	%r68, %r25, %r20;
	mul.wide.s32 	%rd15, %r68, 4;
	add.s64 	%rd16, %rd2, %rd15;
	ld.global.f32 	%f45, [%rd16];
	mul.wide.s32 	%rd17, %r93, 4;
	add.s64 	%rd18, %rd1, %rd17;
	ld.global.f32 	%f46, [%rd18];
	fma.rn.f32 	%f83, %f45, %f46, %f83;
$L__BB0_9:
	add.s32 	%r69, %r25, 1;
	setp.gt.s32 	%p20, %r69, -1;
	setp.lt.s32 	%p21, %r69, %r41;
	and.pred  	%p22, %p20, %p21;
	and.pred  	%p23, %p1, %p22;
	cvt.s64.s32 	%rd19, %r8;
	cvt.s64.s32 	%rd20, %r95;
	cvt.s64.s32 	%rd21, %r20;
	add.s64 	%rd22, %rd20, %rd19;
	add.s64 	%rd23, %rd22, %rd21;
	shl.b64 	%rd24, %rd23, 2;
	add.s64 	%rd5, %rd2, %rd24;
	not.pred 	%p24, %p23;
	@%p24 bra 	$L__BB0_11;
	ld.global.f32 	%f47, [%rd5+4];
	ld.global.f32 	%f48, [%rd64+-12];
	fma.rn.f32 	%f83, %f47, %f48, %f83;
$L__BB0_11:
	add.s32 	%r70, %r25, 2;
	setp.gt.s32 	%p25, %r70, -1;
	setp.lt.s32 	%p26, %r70, %r41;
	and.pred  	%p27, %p25, %p26;
	and.pred  	%p28, %p1, %p27;
	not.pred 	%p29, %p28;
	@%p29 bra 	$L__BB0_13;
	ld.global.f32 	%f49, [%rd5+8];
	ld.global.f32 	%f50, [%rd64+-8];
	fma.rn.f32 	%f83, %f49, %f50, %f83;
$L__BB0_13:
	add.s32 	%r71, %r25, 3;
	setp.gt.s32 	%p30, %r71, -1;
	setp.lt.s32 	%p31, %r71, %r41;
	and.pred  	%p32, %p30, %p31;
	and.pred  	%p33, %p1, %p32;
	not.pred 	%p34, %p33;
	@%p34 bra 	$L__BB0_15;
	ld.global.f32 	%f51, [%rd5+12];
	ld.global.f32 	%f52, [%rd64+-4];
	fma.rn.f32 	%f83, %f51, %f52, %f83;
$L__BB0_15:
	add.s32 	%r72, %r25, 4;
	setp.gt.s32 	%p35, %r72, -1;
	setp.lt.s32 	%p36, %r72, %r41;
	and.pred  	%p37, %p35, %p36;
	and.pred  	%p38, %p1, %p37;
	not.pred 	%p39, %p38;
	@%p39 bra 	$L__BB0_17;
	ld.global.f32 	%f53, [%rd5+16];
	ld.global.f32 	%f54, [%rd64];
	fma.rn.f32 	%f83, %f53, %f54, %f83;
$L__BB0_17:
	add.s32 	%r73, %r25, 5;
	setp.gt.s32 	%p40, %r73, -1;
	setp.lt.s32 	%p41, %r73, %r41;
	and.pred  	%p42, %p40, %p41;
	and.pred  	%p43, %p1, %p42;
	not.pred 	%p44, %p43;
	@%p44 bra 	$L__BB0_19;
	ld.global.f32 	%f55, [%rd5+20];
	ld.global.f32 	%f56, [%rd64+4];
	fma.rn.f32 	%f83, %f55, %f56, %f83;
$L__BB0_19:
	add.s32 	%r74, %r25, 6;
	setp.gt.s32 	%p45, %r74, -1;
	setp.lt.s32 	%p46, %r74, %r41;
	and.pred  	%p47, %p45, %p46;
	and.pred  	%p48, %p1, %p47;
	not.pred 	%p49, %p48;
	@%p49 bra 	$L__BB0_21;
	ld.global.f32 	%f57, [%rd5+24];
	ld.global.f32 	%f58, [%rd64+8];
	fma.rn.f32 	%f83, %f57, %f58, %f83;
$L__BB0_21:
	add.s32 	%r75, %r25, 7;
	setp.gt.s32 	%p50, %r75, -1;
	setp.lt.s32 	%p51, %r75, %r41;
	and.pred  	%p52, %p50, %p51;
	and.pred  	%p53, %p1, %p52;
	not.pred 	%p54, %p53;
	@%p54 bra 	$L__BB0_23;
	ld.global.f32 	%f59, [%rd5+28];
	ld.global.f32 	%f60, [%rd64+12];
	fma.rn.f32 	%f83, %f59, %f60, %f83;
$L__BB0_23:
	add.s32 	%r95, %r95, 8;
	add.s32 	%r94, %r94, 8;
	add.s64 	%rd64, %rd64, 32;
	add.s32 	%r93, %r93, 8;
	setp.ne.s32 	%p55, %r94, 0;
	mov.u32 	%r97, %r11;
	@%p55 bra 	$L__BB0_7;
$L__BB0_24:
	setp.eq.s32 	%p56, %r9, 0;
	@%p56 bra 	$L__BB0_45;
	add.s32 	%r76, %r9, -1;
	setp.lt.u32 	%p57, %r76, 3;
	@%p57 bra 	$L__BB0_35;
	add.s32 	%r30, %r97, %r8;
	setp.gt.s32 	%p58, %r30, -1;
	setp.lt.s32 	%p59, %r30, %r41;
	and.pred  	%p60, %p58, %p59;
	and.pred  	%p62, %p1, %p60;
	not.pred 	%p63, %p62;
	@%p63 bra 	$L__BB0_28;
	add.s32 	%r77, %r30, %r20;
	mul.wide.s32 	%rd25, %r77, 4;
	add.s64 	%rd26, %rd2, %rd25;
	ld.global.f32 	%f62, [%rd26];
	add.s32 	%r78, %r97, %r21;
	mul.wide.s32 	%rd27, %r78, 4;
	add.s64 	%rd28, %rd1, %rd27;
	ld.global.f32 	%f63, [%rd28];
	fma.rn.f32 	%f83, %f62, %f63, %f83;
$L__BB0_28:
	add.s32 	%r79, %r30, 1;
	setp.gt.s32 	%p64, %r79, -1;
	setp.lt.s32 	%p65, %r79, %r41;
	and.pred  	%p66, %p64, %p65;
	and.pred  	%p67, %p1, %p66;
	cvt.u64.u32 	%rd30, %r97;
	cvt.s64.s32 	%rd31, %r20;
	add.s64 	%rd32, %rd30, %rd43;
	add.s64 	%rd33, %rd32, %rd31;
	shl.b64 	%rd34, %rd33, 2;
	add.s64 	%rd7, %rd2, %rd34;
	cvt.u64.u32 	%rd35, %r21;
	add.s64 	%rd36, %rd30, %rd35;
	shl.b64 	%rd37, %rd36, 2;
	add.s64 	%rd8, %rd1, %rd37;
	not.pred 	%p68, %p67;
	@%p68 bra 	$L__BB0_30;
	ld.global.f32 	%f64, [%rd7+4];
	ld.global.f32 	%f65, [%rd8+4];
	fma.rn.f32 	%f83, %f64, %f65, %f83;
$L__BB0_30:
	add.s32 	%r80, %r30, 2;
	setp.gt.s32 	%p69, %r80, -1;
	setp.lt.s32 	%p70, %r80, %r41;
	and.pred  	%p71, %p69, %p70;
	and.pred  	%p72, %p1, %p71;
	not.pred 	%p73, %p72;
	@%p73 bra 	$L__BB0_32;
	ld.global.f32 	%f66, [%rd7+8];
	ld.global.f32 	%f67, [%rd8+8];
	fma.rn.f32 	%f83, %f66, %f67, %f83;
$L__BB0_32:
	add.s32 	%r81, %r30, 3;
	setp.gt.s32 	%p74, %r81, -1;
	setp.lt.s32 	%p75, %r81, %r41;
	and.pred  	%p76, %p74, %p75;
	and.pred  	%p77, %p1, %p76;
	not.pred 	%p78, %p77;
	@%p78 bra 	$L__BB0_34;
	ld.global.f32 	%f68, [%rd7+12];
	ld.global.f32 	%f69, [%rd8+12];
	fma.rn.f32 	%f83, %f68, %f69, %f83;
$L__BB0_34:
	add.s32 	%r97, %r97, 4;
$L__BB0_35:
	setp.eq.s32 	%p79, %r10, 0;
	@%p79 bra 	$L__BB0_45;
	setp.eq.s32 	%p80, %r10, 1;
	@%p80 bra 	$L__BB0_42;
	add.s32 	%r33, %r97, %r8;
	setp.gt.s32 	%p81, %r33, -1;
	setp.lt.s32 	%p82, %r33, %r41;
	and.pred  	%p83, %p81, %p82;
	and.pred  	%p85, %p1, %p83;
	not.pred 	%p86, %p85;
	@%p86 bra 	$L__BB0_39;
	add.s32 	%r82, %r33, %r20;
	mul.wide.s32 	%rd38, %r82, 4;
	add.s64 	%rd39, %rd2, %rd38;
	ld.global.f32 	%f71, [%rd39];
	add.s32 	%r83, %r97, %r21;
	mul.wide.s32 	%rd40, %r83, 4;
	add.s64 	%rd41, %rd1, %rd40;
	ld.global.f32 	%f72, [%rd41];
	fma.rn.f32 	%f83, %f71, %f72, %f83;
$L__BB0_39:
	add.s32 	%r84, %r33, 1;
	setp.gt.s32 	%p87, %r84, -1;
	setp.lt.s32 	%p88, %r84, %r41;
	and.pred  	%p89, %p87, %p88;
	and.pred  	%p90, %p1, %p89;
	not.pred 	%p91, %p90;
	@%p91 bra 	$L__BB0_41;
	cvt.s64.s32 	%rd42, %r20;
	cvt.s64.s32 	%rd44, %r97;
	add.s64 	%rd45, %rd44, %rd43;
	add.s64 	%rd46, %rd45, %rd42;
	shl.b64 	%rd47, %rd46, 2;
	add.s64 	%rd48, %rd2, %rd47;
	ld.global.f32 	%f73, [%rd48+4];
	cvt.u64.u32 	%rd49, %r21;
	add.s64 	%rd50, %rd44, %rd49;
	shl.b64 	%rd51, %rd50, 2;
	add.s64 	%rd52, %rd1, %rd51;
	ld.global.f32 	%f74, [%rd52+4];
	fma.rn.f32 	%f83, %f73, %f74, %f83;
$L__BB0_41:
	add.s32 	%r97, %r97, 2;
$L__BB0_42:
	setp.eq.s32 	%p92, %r12, 0;
	@%p92 bra 	$L__BB0_45;
	add.s32 	%r36, %r97, %r8;
	setp.gt.s32 	%p93, %r36, -1;
	setp.lt.s32 	%p94, %r36, %r41;
	and.pred  	%p95, %p93, %p94;
	and.pred  	%p97, %p1, %p95;
	not.pred 	%p98, %p97;
	@%p98 bra 	$L__BB0_45;
	add.s32 	%r85, %r36, %r20;
	mul.wide.s32 	%rd53, %r85, 4;
	add.s64 	%rd54, %rd2, %rd53;
	ld.global.f32 	%f75, [%rd54];
	add.s32 	%r86, %r97, %r21;
	mul.wide.s32 	%rd55, %r86, 4;
	add.s64 	%rd56, %rd1, %rd55;
	ld.global.f32 	%f76, [%rd56];
	fma.rn.f32 	%f83, %f75, %f76, %f83;
$L__BB0_45:
	add.s32 	%r92, %r92, 1;
	setp.ne.s32 	%p99, %r92, %r43;
	@%p99 bra 	$L__BB0_5;
	add.s32 	%r91, %r91, 1;
	setp.ne.s32 	%p100, %r91, %r39;
	@%p100 bra 	$L__BB0_4;
$L__BB0_47:
	ld.param.u64 	%rd63, [_Z14conv2d_forwardPKfS0_S0_Pfiiiiiiiii_param_2];
	cvta.to.global.u64 	%rd57, %rd63;
	mul.wide.u32 	%rd58, %r4, 4;
	add.s64 	%rd59, %rd57, %rd58;
	ld.global.f32 	%f77, [%rd59];
	add.f32 	%f78, %f83, %f77;
	mad.lo.s32 	%r87, %r42, %r3, %r4;
	mad.lo.s32 	%r88, %r87, %r1, %r87;
	add.s32 	%r89, %r88, %r5;
	mad.lo.s32 	%r90, %r89, %r2, %r6;
	cvta.to.global.u64 	%rd60, %rd10;
	mul.wide.s32 	%rd61, %r90, 4;
	add.s64 	%rd62, %rd60, %rd61;
	st.global.f32 	[%rd62], %f78;
$L__BB0_48:
	ret;

}


// ===== COMPILED SASS (sm_100) =====

	.target	sm_100

	.elftype	@"ET_EXEC"


//--------------------- .note.nv.tkinfo           --------------------------
	.section	.note.nv.tkinfo,"",@"SHT_NOTE"
	.sectionflags	@"SHF_NOTE_NV_TKINFO"
	.tkinfo
        /*0018*/ 	.word	0x00000002
        /*0030*/ 	.string	""
        /*0030*/ 	.string	"ptxas"
        /*0030*/ 	.string	"Cuda compilation tools, release 13.0, V13.0.88"
        /*0030*/ 	.string	"Build cuda_13.0.r13.0/compiler.36424714_0"
        /*0030*/ 	.string	"-arch sm_100 -m 64 "



//--------------------- .note.nv.cuinfo           --------------------------
	.section	.note.nv.cuinfo,"",@"SHT_NOTE"
	.sectionflags	@"SHF_NOTE_NV_CUINFO"
        /*0018*/ 	.short	0x0002
        /*001a*/ 	.short	0x0064
        /*001c*/ 	.short	0x0082
	.zero		2


//--------------------- .nv.info                  --------------------------
	.section	.nv.info,"",@"SHT_CUDA_INFO"
	.align	4


	//----- nvinfo : EIATTR_REGCOUNT
	.align		4
        /*0000*/ 	.byte	0x04, 0x2f
        /*0002*/ 	.short	(.L_1 - .L_0)
	.align		4
.L_0:
        /*0004*/ 	.word	index@(_Z14conv2d_forwardPKfS0_S0_Pfiiiiiiiii)
        /*0008*/ 	.word	0x0000001d


	//----- nvinfo : EIATTR_FRAME_SIZE
	.align		4
.L_1:
        /*000c*/ 	.byte	0x04, 0x11
        /*000e*/ 	.short	(.L_3 - .L_2)
	.align		4
.L_2:
        /*0010*/ 	.word	index@(_Z14conv2d_forwardPKfS0_S0_Pfiiiiiiiii)
        /*0014*/ 	.word	0x00000000


	//----- nvinfo : EIATTR_MIN_STACK_SIZE
	.align		4
.L_3:
        /*0018*/ 	.byte	0x04, 0x12
        /*001a*/ 	.short	(.L_5 - .L_4)
	.align		4
.L_4:
        /*001c*/ 	.word	index@(_Z14conv2d_forwardPKfS0_S0_Pfiiiiiiiii)
        /*0020*/ 	.word	0x00000000
.L_5:


//--------------------- .nv.compat                --------------------------
	.section	.nv.compat,"",@"SHT_CUDA_COMPAT_INFO"
	.align	4
        /*0000*/ 	.byte	0x02, 0x09, 0x00, 0x00, 0x02, 0x02, 0x01, 0x00, 0x02, 0x05, 0x05, 0x00, 0x03, 0x07, 0x01, 0x01
        /*0010*/ 	.byte	0x02, 0x03, 0x00, 0x00, 0x02, 0x06, 0x01, 0x00, 0x04, 0x0b, 0x08, 0x00, 0x09, 0x00, 0x00, 0x00
        /*0020*/ 	.byte	0x00, 0x00, 0x00, 0x00


//--------------------- .nv.info._Z14conv2d_forwardPKfS0_S0_Pfiiiiiiiii --------------------------
	.section	.nv.info._Z14conv2d_forwardPKfS0_S0_Pfiiiiiiiii,"",@"SHT_CUDA_INFO"
	.sectionflags	@""
	.align	4


	//----- nvinfo : EIATTR_CUDA_API_VERSION
	.align		4
        /*0000*/ 	.byte	0x04, 0x37
        /*0002*/ 	.short	(.L_7 - .L_6)
.L_6:
        /*0004*/ 	.word	0x00000082


	//----- nvinfo : EIATTR_KPARAM_INFO
	.align		4
.L_7:
        /*0008*/ 	.byte	0x04, 0x17
        /*000a*/ 	.short	(.L_9 - .L_8)
.L_8:
        /*000c*/ 	.word	0x00000000
        /*0010*/ 	.short	0x000c
        /*0012*/ 	.short	0x0040
        /*0014*/ 	.byte	0x00, 0xf0, 0x11, 0x00


	//----- nvinfo : EIATTR_KPARAM_INFO
	.align		4
.L_9:
        /*0018*/ 	.byte	0x04, 0x17
        /*001a*/ 	.short	(.L_11 - .L_10)
.L_10:
        /*001c*/ 	.word	0x00000000
        /*0020*/ 	.short	0x000b
        /*0022*/ 	.short	0x003c
        /*0024*/ 	.byte	0x00, 0xf0, 0x11, 0x00


	//----- nvinfo : EIATTR_KPARAM_INFO
	.align		4
.L_11:
        /*0028*/ 	.byte	0x04, 0x17
        /*002a*/ 	.short	(.L_13 - .L_12)
.L_12:
        /*002c*/ 	.word	0x00000000
        /*0030*/ 	.short	0x000a
        /*0032*/ 	.short	0x0038
        /*0034*/ 	.byte	0x00, 0xf0, 0x11, 0x00


	//----- nvinfo : EIATTR_KPARAM_INFO
	.align		4
.L_13:
        /*0038*/ 	.byte	0x04, 0x17
        /*003a*/ 	.short	(.L_15 - .L_14)
.L_14:
        /*003c*/ 	.word	0x00000000
        /*0040*/ 	.short	0x0009
        /*0042*/ 	.short	0x0034
        /*0044*/ 	.byte	0x00, 0xf0, 0x11, 0x00


	//----- nvinfo : EIATTR_KPARAM_INFO
	.align		4
.L_15:
        /*0048*/ 	.byte	0x04, 0x17
        /*004a*/ 	.short	(.L_17 - .L_16)
.L_16:
        /*004c*/ 	.word	0x00000000
        /*0050*/ 	.short	0x0008
        /*0052*/ 	.short	0x0030
        /*0054*/ 	.byte	0x00, 0xf0, 0x11, 0x00


	//----- nvinfo : EIATTR_KPARAM_INFO
	.align		4
.L_17:
        /*0058*/ 	.byte	0x04, 0x17
        /*005a*/ 	.short	(.L_19 - .L_18)
.L_18:
        /*005c*/ 	.word	0x00000000
        /*0060*/ 	.short	0x0007
        /*0062*/ 	.short	0x002c
        /*0064*/ 	.byte	0x00, 0xf0, 0x11, 0x00


	//----- nvinfo : EIATTR_KPARAM_INFO
	.align		4
.L_19:
        /*0068*/ 	.byte	0x04, 0x17
        /*006a*/ 	.short	(.L_21 - .L_20)
.L_20:
        /*006c*/ 	.word	0x00000000
        /*0070*/ 	.short	0x0006
        /*0072*/ 	.short	0x0028
        /*0074*/ 	.byte	0x00, 0xf0, 0x11, 0x00


	//----- nvinfo : EIATTR_KPARAM_INFO
	.align		4
.L_21:
        /*0078*/ 	.byte	0x04, 0x17
        /*007a*/ 	.short	(.L_23 - .L_22)
.L_22:
        /*007c*/ 	.word	0x00000000
        /*0080*/ 	.short	0x0005
        /*0082*/ 	.short	0x0024
        /*0084*/ 	.byte	0x00, 0xf0, 0x11, 0x00


	//----- nvinfo : EIATTR_KPARAM_INFO
	.align		4
.L_23:
        /*0088*/ 	.byte	0x04, 0x17
        /*008a*/ 	.short	(.L_25 - .L_24)
.L_24:
        /*008c*/ 	.word	0x00000000
        /*0090*/ 	.short	0x0004
        /*0092*/ 	.short	0x0020
        /*0094*/ 	.byte	0x00, 0xf0, 0x11, 0x00


	//----- nvinfo : EIATTR_KPARAM_INFO
	.align		4
.L_25:
        /*0098*/ 	.byte	0x04, 0x17
        /*009a*/ 	.short	(.L_27 - .L_26)
.L_26:
        /*009c*/ 	.word	0x00000000
        /*00a0*/ 	.short	0x0003
        /*00a2*/ 	.short	0x0018
        /*00a4*/ 	.byte	0x00, 0xf5, 0x21, 0x00


	//----- nvinfo : EIATTR_KPARAM_INFO
	.align		4
.L_27:
        /*00a8*/ 	.byte	0x04, 0x17
        /*00aa*/ 	.short	(.L_29 - .L_28)
.L_28:
        /*00ac*/ 	.word	0x00000000
        /*00b0*/ 	.short	0x0002
        /*00b2*/ 	.short	0x0010
        /*00b4*/ 	.byte	0x00, 0xf5, 0x21, 0x00


	//----- nvinfo : EIATTR_KPARAM_INFO
	.align		4
.L_29:
        /*00b8*/ 	.byte	0x04, 0x17
        /*00ba*/ 	.short	(.L_31 - .L_30)
.L_30:
        /*00bc*/ 	.word	0x00000000
        /*00c0*/ 	.short	0x0001
        /*00c2*/ 	.short	0x0008
        /*00c4*/ 	.byte	0x00, 0xf5, 0x21, 0x00


	//----- nvinfo : EIATTR_KPARAM_INFO
	.align		4
.L_31:
        /*00c8*/ 	.byte	0x04, 0x17
        /*00ca*/ 	.short	(.L_33 - .L_32)
.L_32:
        /*00cc*/ 	.word	0x00000000
        /*00d0*/ 	.short	0x0000
        /*00d2*/ 	.short	0x0000
        /*00d4*/ 	.byte	0x00, 0xf5, 0x21, 0x00


	//----- nvinfo : EIATTR_SPARSE_MMA_MASK
	.align		4
.L_33:
        /*00d8*/ 	.byte	0x03, 0x50
        /*00da*/ 	.short	0x0000


	//----- nvinfo : EIATTR_MAXREG_COUNT
	.align		4
        /*00dc*/ 	.byte	0x03, 0x1b
        /*00de*/ 	.short	0x00ff


	//----- nvinfo : EIATTR_MERCURY_ISA_VERSION
	.align		4
        /*00e0*/ 	.byte	0x03, 0x5f
        /*00e2*/ 	.short	0x0101


	//----- nvinfo : EIATTR_VRC_CTA_INIT_COUNT
	.align		4
        /*00e4*/ 	.byte	0x02, 0x4a
	.zero		1
	.zero		1


	//----- nvinfo : EIATTR_EXIT_INSTR_OFFSETS
	.align		4
        /*00e8*/ 	.byte	0x04, 0x1c
        /*00ea*/ 	.short	(.L_35 - .L_34)


	//   ....[0]....
.L_34:
        /*00ec*/ 	.word	0x00000590


	//   ....[1]....
        /*00f0*/ 	.word	0x00001520


	//----- nvinfo : EIATTR_CBANK_PARAM_SIZE
	.align		4
.L_35:
        /*00f4*/ 	.byte	0x03, 0x19
        /*00f6*/ 	.short	0x0044


	//----- nvinfo : EIATTR_PARAM_CBANK
	.align		4
        /*00f8*/ 	.byte	0x04, 0x0a
        /*00fa*/ 	.short	(.L_37 - .L_36)
	.align		4
.L_36:
        /*00fc*/ 	.word	index@(.nv.constant0._Z14conv2d_forwardPKfS0_S0_Pfiiiiiiiii)
        /*0100*/ 	.short	0x0380
        /*0102*/ 	.short	0x0044


	//----- nvinfo : EIATTR_SW_WAR
	.align		4
.L_37:
        /*0104*/ 	.byte	0x04, 0x36
        /*0106*/ 	.short	(.L_39 - .L_38)
.L_38:
        /*0108*/ 	.word	0x00000008
.L_39:


//--------------------- .nv.callgraph             --------------------------
	.section	.nv.callgraph,"",@"SHT_CUDA_CALLGRAPH"
	.align	4
	.sectionentsize	8
	.align		4
        /*0000*/ 	.word	0x00000000
	.align		4
        /*0004*/ 	.word	0xffffffff
	.align		4
        /*0008*/ 	.word	0x00000000
	.align		4
        /*000c*/ 	.word	0xfffffffe
	.align		4
        /*0010*/ 	.word	0x00000000
	.align		4
        /*0014*/ 	.word	0xfffffffd
	.align		4
        /*0018*/ 	.word	0x00000000
	.align		4
        /*001c*/ 	.word	0xfffffffc


//--------------------- .text._Z14conv2d_forwardPKfS0_S0_Pfiiiiiiiii --------------------------
	.section	.text._Z14conv2d_forwardPKfS0_S0_Pfiiiiiiiii,"ax",@progbits
	.align	128
        .global         _Z14conv2d_forwardPKfS0_S0_Pfiiiiiiiii
        .type           _Z14conv2d_forwardPKfS0_S0_Pfiiiiiiiii,@function
        .size           _Z14conv2d_forwardPKfS0_S0_Pfiiiiiiiii,(.L_x_9 - _Z14conv2d_forwardPKfS0_S0_Pfiiiiiiiii)
        .other          _Z14conv2d_forwardPKfS0_S0_Pfiiiiiiiii,@"STO_CUDA_ENTRY STV_DEFAULT"
_Z14conv2d_forwardPKfS0_S0_Pfiiiiiiiii:
.text._Z14conv2d_forwardPKfS0_S0_Pfiiiiiiiii:
[----:B------:R-:W-:Y:S01]  /*0000*/  LDC R1, c[0x0][0x37c] ;  /* 0x0000df00ff017b82 */ /* 0x000fe20000000800 */
[----:B------:R-:W0:Y:S07]  /*0010*/  LDCU UR17, c[0x0][0x3c0] ;  /* 0x00007800ff1177ac */ /* 0x000e2e0008000800 */
[----:B------:R-:W1:Y:S01]  /*0020*/  S2UR UR14, SR_CTAID.Z ;  /* 0x00000000000e79c3 */ /* 0x000e620000002700 */
[----:B------:R-:W2:Y:S01]  /*0030*/  LDCU UR4, c[0x0][0x3ac] ;  /* 0x00007580ff0477ac */ /* 0x000ea20008000800 */
[----:B------:R-:W2:Y:S06]  /*0040*/  LDCU UR18, c[0x0][0x3b8] ;  /* 0x00007700ff1277ac */ /* 0x000eac0008000800 */
[----:B------:R-:W3:Y:S01]  /*0050*/  S2UR UR13, SR_CTAID.Y ;  /* 0x00000000000d79c3 */ /* 0x000ee20000002600 */
[----:B------:R-:W4:Y:S01]  /*0060*/  LDCU UR16, c[0x0][0x3bc] ;  /* 0x00007780ff1077ac */ /* 0x000f220008000800 */
[----:B------:R-:W5:Y:S01]  /*0070*/  LDCU UR15, c[0x0][0x3b4] ;  /* 0x00007680ff0f77ac */ /* 0x000f620008000800 */
[----:B0-----:R-:W-:Y:S01]  /*0080*/  IMAD.U32 R0, RZ, RZ, UR17 ;  /* 0x00000011ff007e24 */ /* 0x001fe2000f8e00ff */
[----:B------:R-:W-:-:S04]  /*0090*/  ULOP3.LUT UR10, URZ, UR17, URZ, 0x33, !UPT ;  /* 0x00000011ff0a7292 */ /* 0x000fc8000f8e33ff */
[----:B------:R-:W-:Y:S01]  /*00a0*/  IABS R0, R0 ;  /* 0x0000000000007213 */ /* 0x000fe20000000000 */
[----:B--2---:R-:W-:-:S03]  /*00b0*/  UIADD3 UR4, UPT, UPT, UR4, -UR18, URZ ;  /* 0x8000001204047290 */ /* 0x004fc6000fffe0ff */
[----:B------:R-:W-:Y:S01]  /*00c0*/  R2UR UR20, R0 ;  /* 0x00000000001472ca */ /* 0x000fe200000e0000 */
[----:B----4-:R-:W-:-:S03]  /*00d0*/  ULEA UR6, UR16, UR4, 0x1 ;  /* 0x0000000410067291 */ /* 0x010fc6000f8e08ff */
[----:B------:R-:W-:-:S03]  /*00e0*/  UMOV UR4, URZ ;  /* 0x000000ff00047c82 */ /* 0x000fc60008000000 */
[----:B------:R-:W-:Y:S01]  /*00f0*/  IMAD.U32 R3, RZ, RZ, UR6 ;  /* 0x00000006ff037e24 */ /* 0x000fe2000f8e00ff */
[----:B------:R-:W-:-:S05]  /*0100*/  ULOP3.LUT UR6, UR6, UR17, URZ, 0x3c, !UPT ;  /* 0x0000001106067292 */ /* 0x000fca000f8e3cff */
[----:B------:R-:W0:Y:S01]  /*0110*/  I2F.RP R0, UR20 ;  /* 0x0000001400007d06 */ /* 0x000e220008209400 */
[----:B------:R-:W-:-:S07]  /*0120*/  UISETP.GE.AND UP2, UPT, UR6, URZ, UPT ;  /* 0x000000ff0600728c */ /* 0x000fce000bf46270 */
[----:B0-----:R-:W0:Y:S02]  /*0130*/  MUFU.RCP R0, R0 ;  /* 0x0000000000007308 */ /* 0x001e240000001000 */
[----:B0-----:R-:W-:Y:S01]  /*0140*/  VIADD R2, R0, 0xffffffe ;  /* 0x0ffffffe00027836 */ /* 0x001fe20000000000 */
[----:B------:R-:W-:-:S04]  /*0150*/  IABS R0, R3 ;  /* 0x0000000300007213 */ /* 0x000fc80000000000 */
[----:B------:R-:W-:Y:S01]  /*0160*/  R2UR UR8, R0 ;  /* 0x00000000000872ca */ /* 0x000fe200000e0000 */
[----:B------:R-:W0:Y:S02]  /*0170*/  F2I.FTZ.U32.TRUNC.NTZ R2, R2 ;  /* 0x0000000200027305 */ /* 0x000e24000021f000 */
[----:B0-----:R-:W-:-:S13]  /*0180*/  R2UR UR5, R2 ;  /* 0x00000000020572ca */ /* 0x001fda00000e0000 */
[----:B------:R-:W-:-:S04]  /*0190*/  UIADD3 UR7, UPT, UPT, URZ, -UR5, URZ ;  /* 0x80000005ff077290 */ /* 0x000fc8000fffe0ff */
[----:B------:R-:W-:-:S04]  /*01a0*/  UIMAD UR7, UR7, UR20, URZ ;  /* 0x00000014070772a4 */ /* 0x000fc8000f8e02ff */
[----:B------:R-:W-:-:S07]  /*01b0*/  UIMAD.WIDE.U32 UR4, UR5, UR7, UR4 ;  /* 0x00000007050472a5 */ /* 0x000fce000f8e0004 */
[----:B------:R-:W-:Y:S02]  /*01c0*/  UMOV UR9, UR5 ;  /* 0x0000000500097c82 */ /* 0x000fe40008000000 */
[----:B------:R-:W-:-:S04]  /*01d0*/  UIMAD.WIDE.U32 UR4, UR9, UR8, URZ ;  /* 0x00000008090472a5 */ /* 0x000fc8000f8e00ff */
[----:B------:R-:W-:-:S04]  /*01e0*/  UIADD3 UR4, UPT, UPT, -UR5, URZ, URZ ;  /* 0x000000ff05047290 */ /* 0x000fc8000fffe1ff */
[----:B------:R-:W-:-:S04]  /*01f0*/  UIMAD UR4, UR20, UR4, UR8 ;  /* 0x00000004140472a4 */ /* 0x000fc8000f8e0208 */
[----:B------:R-:W-:-:S11]  /*0200*/  UISETP.GT.U32.AND UP1, UPT, UR20, UR4, UPT ;  /* 0x000000041400728c */ /* 0x000fd6000bf24070 */
[----:B------:R-:W-:Y:S02]  /*0210*/  @!UP1 UIADD3 UR4, UPT, UPT, UR4, -UR20, URZ ;  /* 0x8000001404049290 */ /* 0x000fe4000fffe0ff */
[----:B------:R-:W-:Y:S02]  /*0220*/  @!UP1 UIADD3 UR5, UPT, UPT, UR5, 0x1, URZ ;  /* 0x0000000105059890 */ /* 0x000fe4000fffe0ff */
[----:B------:R-:W-:Y:S02]  /*0230*/  UISETP.GE.U32.AND UP0, UPT, UR4, UR20, UPT ;  /* 0x000000140400728c */ /* 0x000fe4000bf06070 */
[----:B------:R-:W-:-:S05]  /*0240*/  UISETP.NE.AND UP1, UPT, UR17, URZ, UPT ;  /* 0x000000ff1100728c */ /* 0x000fca000bf25270 */
[----:B------:R-:W5:Y:S04]  /*0250*/  LDCU UR4, c[0x0][0x3a8] ;  /* 0x00007500ff0477ac */ /* 0x000f680008000800 */
[----:B------:R-:W-:-:S04]  /*0260*/  @UP0 UIADD3 UR5, UPT, UPT, UR5, 0x1, URZ ;  /* 0x0000000105050890 */ /* 0x000fc8000fffe0ff */
[----:B------:R-:W-:-:S04]  /*0270*/  @!UP2 UIADD3 UR5, UPT, UPT, -UR5, URZ, URZ ;  /* 0x000000ff0505a290 */ /* 0x000fc8000fffe1ff */
[----:B------:R-:W-:-:S04]  /*0280*/  USEL UR11, UR10, UR5, !UP1 ;  /* 0x000000050a0b7287 */ /* 0x000fc8000c800000 */
[----:B------:R-:W-:Y:S02]  /*0290*/  UIADD3 UR19, UPT, UPT, UR11, 0x1, URZ ;  /* 0x000000010b137890 */ /* 0x000fe4000fffe0ff */
[----:B-----5:R-:W-:Y:S02]  /*02a0*/  UIADD3 UR4, UPT, UPT, UR4, -UR15, URZ ;  /* 0x8000000f04047290 */ /* 0x020fe4000fffe0ff */
[----:B------:R-:W-:Y:S02]  /*02b0*/  UIADD3 UR6, UPT, UPT, URZ, -UR19, URZ ;  /* 0x80000013ff067290 */ /* 0x000fe4000fffe0ff */
[----:B------:R-:W-:Y:S02]  /*02c0*/  ULEA UR8, UR16, UR4, 0x1 ;  /* 0x0000000410087291 */ /* 0x000fe4000f8e08ff */
[----:B------:R-:W-:Y:S02]  /*02d0*/  UISETP.NE.U32.AND UP4, UPT, UR19, URZ, UPT ;  /* 0x000000ff1300728c */ /* 0x000fe4000bf85070 */
[----:B------:R-:W0:Y:S01]  /*02e0*/  I2F.U32.RP R0, UR19 ;  /* 0x0000001300007d06 */ /* 0x000e220008209000 */
[----:B------:R-:W-:Y:S01]  /*02f0*/  UMOV UR4, URZ ;  /* 0x000000ff00047c82 */ /* 0x000fe20008000000 */
[----:B------:R-:W-:Y:S01]  /*0300*/  IMAD.U32 R3, RZ, RZ, UR8 ;  /* 0x00000008ff037e24 */ /* 0x000fe2000f8e00ff */
[----:B------:R-:W-:-:S04]  /*0310*/  ULOP3.LUT UR8, UR8, UR17, URZ, 0x3c, !UPT ;  /* 0x0000001108087292 */ /* 0x000fc8000f8e3cff */
[----:B------:R-:W-:-:S04]  /*0320*/  IABS R3, R3 ;  /* 0x0000000300037213 */ /* 0x000fc80000000000 */
[----:B------:R-:W-:Y:S01]  /*0330*/  R2UR UR12, R3 ;  /* 0x00000000030c72ca */ /* 0x000fe200000e0000 */
[----:B0-----:R-:W0:Y:S02]  /*0340*/  MUFU.RCP R0, R0 ;  /* 0x0000000000007308 */ /* 0x001e240000001000 */
[----:B0-----:R-:W-:-:S06]  /*0350*/  VIADD R2, R0, 0xffffffe ;  /* 0x0ffffffe00027836 */ /* 0x001fcc0000000000 */
[----:B------:R-:W0:Y:S02]  /*0360*/  F2I.FTZ.U32.TRUNC.NTZ R2, R2 ;  /* 0x0000000200027305 */ /* 0x000e24000021f000 */
[----:B0-----:R-:W-:-:S13]  /*0370*/  R2UR UR5, R2 ;  /* 0x00000000020572ca */ /* 0x001fda00000e0000 */
[----:B------:R-:W-:-:S04]  /*0380*/  UIMAD UR6, UR6, UR5, URZ ;  /* 0x00000005060672a4 */ /* 0x000fc8000f8e02ff */
[----:B------:R-:W-:Y:S02]  /*0390*/  UIMAD.WIDE.U32 UR6, UR5, UR6, UR4 ;  /* 0x00000006050672a5 */ /* 0x000fe4000f8e0004 */
[----:B------:R-:W-:Y:S02]  /*03a0*/  UIMAD.WIDE.U32 UR4, UR9, UR12, URZ ;  /* 0x0000000c090472a5 */ /* 0x000fe4000f8e00ff */
[----:B-1----:R-:W-:Y:S02]  /*03b0*/  UIMAD.WIDE.U32 UR6, UR7, UR14, URZ ;  /* 0x0000000e070672a5 */ /* 0x002fe4000f8e00ff */
[----:B------:R-:W-:-:S04]  /*03c0*/  UIADD3 UR4, UPT, UPT, -UR5, URZ, URZ ;  /* 0x000000ff05047290 */ /* 0x000fc8000fffe1ff */
[----:B------:R-:W-:Y:S01]  /*03d0*/  UIMAD UR4, UR20, UR4, UR12 ;  /* 0x00000004140472a4 */ /* 0x000fe2000f8e020c */
[----:B------:R-:W0:Y:S01]  /*03e0*/  S2UR UR12, SR_CTAID.X ;  /* 0x00000000000c79c3 */ /* 0x000e220000002500 */
[----:B------:R-:W-:Y:S02]  /*03f0*/  UMOV UR9, UR7 ;  /* 0x0000000700097c82 */ /* 0x000fe40008000000 */
[----:B------:R-:W-:Y:S02]  /*0400*/  UISETP.GT.U32.AND UP3, UPT, UR20, UR4, UPT ;  /* 0x000000041400728c */ /* 0x000fe4000bf64070 */
[----:B------:R-:W-:Y:S01]  /*0410*/  UIADD3 UR6, UPT, UPT, -UR9, URZ, URZ ;  /* 0x000000ff09067290 */ /* 0x000fe2000fffe1ff */
[----:B------:R-:W3:Y:S03]  /*0420*/  LDCU UR7, c[0x0][0x3b0] ;  /* 0x00007600ff0777ac */ /* 0x000ee60008000800 */
[----:B------:R-:W-:-:S05]  /*0430*/  UIMAD UR6, UR19, UR6, UR14 ;  /* 0x00000006130672a4 */ /* 0x000fca000f8e020e */
[----:B------:R-:W-:Y:S02]  /*0440*/  @!UP3 UIADD3 UR4, UPT, UPT, UR4, -UR20, URZ ;  /* 0x800000140404b290 */ /* 0x000fe4000fffe0ff */
[----:B------:R-:W-:Y:S02]  /*0450*/  UISETP.GE.U32.AND UP0, UPT, UR6, UR19, UPT ;  /* 0x000000130600728c */ /* 0x000fe4000bf06070 */
[----:B------:R-:W-:Y:S02]  /*0460*/  UISETP.GE.U32.AND UP5, UPT, UR4, UR20, UPT ;  /* 0x000000140400728c */ /* 0x000fe4000bfa6070 */
[----:B------:R-:W-:Y:S02]  /*0470*/  @!UP3 UIADD3 UR5, UPT, UPT, UR5, 0x1, URZ ;  /* 0x000000010505b890 */ /* 0x000fe4000fffe0ff */
[----:B------:R-:W-:-:S03]  /*0480*/  UISETP.GE.AND UP3, UPT, UR8, URZ, UPT ;  /* 0x000000ff0800728c */ /* 0x000fc6000bf66270 */
[----:B------:R-:W0:Y:S02]  /*0490*/  LDCU UR4, c[0x0][0x3a0] ;  /* 0x00007400ff0477ac */ /* 0x000e240008000800 */
[----:B------:R-:W-:Y:S02]  /*04a0*/  @UP0 UIADD3 UR6, UPT, UPT, -UR19, UR6, URZ ;  /* 0x0000000613060290 */ /* 0x000fe4000fffe1ff */
[----:B------:R-:W-:Y:S02]  /*04b0*/  @UP0 UIADD3 UR9, UPT, UPT, UR9, 0x1, URZ ;  /* 0x0000000109090890 */ /* 0x000fe4000fffe0ff */
[----:B------:R-:W-:Y:S02]  /*04c0*/  UISETP.GE.U32.AND UP2, UPT, UR6, UR19, UPT ;  /* 0x000000130600728c */ /* 0x000fe4000bf46070 */
[----:B------:R-:W-:Y:S02]  /*04d0*/  @UP5 UIADD3 UR5, UPT, UPT, UR5, 0x1, URZ ;  /* 0x0000000105055890 */ /* 0x000fe4000fffe0ff */
[----:B---3--:R-:W-:-:S02]  /*04e0*/  UISETP.GE.AND UP0, UPT, UR13, UR7, UPT ;  /* 0x000000070d00728c */ /* 0x008fc4000bf06270 */
[----:B------:R-:W-:Y:S02]  /*04f0*/  @!UP3 UIADD3 UR5, UPT, UPT, -UR5, URZ, URZ ;  /* 0x000000ff0505b290 */ /* 0x000fe4000fffe1ff */
[----:B0-----:R-:W-:-:S03]  /*0500*/  UISETP.GE.OR UP0, UPT, UR12, UR4, UP0 ;  /* 0x000000040c00728c */ /* 0x001fc60008706670 */
[----:B------:R-:W-:Y:S02]  /*0510*/  @UP2 UIADD3 UR9, UPT, UPT, UR9, 0x1, URZ ;  /* 0x0000000109092890 */ /* 0x000fe4000fffe0ff */
[----:B------:R-:W-:Y:S02]  /*0520*/  @!UP4 ULOP3.LUT UR9, URZ, UR19, URZ, 0x33, !UPT ;  /* 0x00000013ff09c292 */ /* 0x000fe4000f8e33ff */
[----:B------:R-:W-:Y:S02]  /*0530*/  USEL UR10, UR10, UR5, !UP1 ;  /* 0x000000050a0a7287 */ /* 0x000fe4000c800000 */
[----:B------:R-:W-:Y:S02]  /*0540*/  UIMAD UR4, UR11, UR9, UR9 ;  /* 0x000000090b0472a4 */ /* 0x000fe4000f8e0209 */
[----:B------:R-:W-:Y:S02]  /*0550*/  UISETP.GT.OR UP0, UPT, UR9, UR10, UP0 ;  /* 0x0000000a0900728c */ /* 0x000fe40008704670 */
[----:B------:R-:W-:-:S04]  /*0560*/  UIADD3 UR14, UPT, UPT, -UR4, UR14, URZ ;  /* 0x0000000e040e7290 */ /* 0x000fc8000fffe1ff */
[----:B------:R-:W-:-:S06]  /*0570*/  UISETP.GT.OR UP0, UPT, UR14, UR11, UP0 ;  /* 0x0000000b0e00728c */ /* 0x000fcc0008704670 */
[----:B------:R-:W-:-:S13]  /*0580*/  PLOP3.LUT P0, PT, PT, PT, UP0, 0x80, 0x8 ;  /* 0x000000000008781c */ /* 0x000fda0003f0f008 */
[----:B------:R-:W-:Y:S05]  /*0590*/  @P0 EXIT ;  /* 0x000000000000094d */ /* 0x000fea0003800000 */
[----:B------:R-:W0:Y:S01]  /*05a0*/  LDCU UR4, c[0x0][0x3a4] ;  /* 0x00007480ff0477ac */ /* 0x000e220008000800 */
[----:B------:R-:W-:Y:S01]  /*05b0*/  IMAD.MOV.U32 R0, RZ, RZ, RZ ;  /* 0x000000ffff007224 */ /* 0x000fe200078e00ff */
[----:B------:R-:W1:Y:S01]  /*05c0*/  LDCU.64 UR20, c[0x0][0x358] ;  /* 0x00006b00ff1477ac */ /* 0x000e620008000a00 */
[----:B0-----:R-:W-:-:S09]  /*05d0*/  UISETP.GE.AND UP0, UPT, UR4, 0x1, UPT ;  /* 0x000000010400788c */ /* 0x001fd2000bf06270 */
[----:B-1----:R-:W-:Y:S05]  /*05e0*/  BRA.U !UP0, `(.L_x_0) ;  /* 0x0000000d08907547 */ /* 0x002fea000b800000 */
[----:B------:R-:W-:Y:S02]  /*05f0*/  UISETP.LT.AND UP0, UPT, UR15, UR18, UPT ;  /* 0x000000120f00728c */ /* 0x000fe4000bf01270 */
[----:B------:R-:W-:Y:S02]  /*0600*/  UIMAD UR11, UR9, UR17, -UR16 ;  /* 0x00000011090b72a4 */ /* 0x000fe4000f8e0a10 */
[----:B------:R-:W-:Y:S02]  /*0610*/  USEL UR4, UR15, UR18, UP0 ;  /* 0x000000120f047287 */ /* 0x000fe40008000000 */
[----:B------:R-:W-:Y:S02]  /*0620*/  UIMAD UR16, UR14, UR17, -UR16 ;  /* 0x000000110e1072a4 */ /* 0x000fe4000f8e0a10 */
[----:B------:R-:W-:-:S09]  /*0630*/  UISETP.GE.AND UP0, UPT, UR4, 0x1, UPT ;  /* 0x000000010400788c */ /* 0x000fd2000bf06270 */
[----:B------:R-:W-:Y:S05]  /*0640*/  BRA.U !UP0, `(.L_x_0) ;  /* 0x0000000d08787547 */ /* 0x000fea000b800000 */
[----:B------:R-:W-:Y:S01]  /*0650*/  ULOP3.LUT UR8, UR18, 0x7ffffff8, URZ, 0xc0, !UPT ;  /* 0x7ffffff812087892 */ /* 0x000fe2000f8ec0ff */
[----:B------:R-:W-:Y:S01]  /*0660*/  IMAD.MOV.U32 R0, RZ, RZ, RZ ;  /* 0x000000ffff007224 */ /* 0x000fe200078e00ff */
[----:B------:R-:W-:Y:S01]  /*0670*/  ULOP3.LUT UR7, UR18, 0x7, URZ, 0xc0, !UPT ;  /* 0x0000000712077892 */ /* 0x000fe2000f8ec0ff */
[----:B------:R-:W-:Y:S01]  /*0680*/  IMAD.MOV.U32 R12, RZ, RZ, RZ ;  /* 0x000000ffff0c7224 */ /* 0x000fe200078e00ff */
[----:B------:R-:W-:Y:S02]  /*0690*/  ULOP3.LUT UR4, UR18, 0x3, URZ, 0xc0, !UPT ;  /* 0x0000000312047892 */ /* 0x000fe4000f8ec0ff */
[----:B------:R-:W-:Y:S02]  /*06a0*/  USHF.R.S32.HI UR15, URZ, 0x1f, UR16 ;  /* 0x0000001fff0f7899 */ /* 0x000fe40008011410 */
[----:B------:R-:W-:-:S12]  /*06b0*/  UIADD3 UR6, UPT, UPT, -UR8, URZ, URZ ;  /* 0x000000ff08067290 */ /* 0x000fd8000fffe1ff */
.L_x_7:
[----:B------:R-:W0:Y:S01]  /*06c0*/  LDC R3, c[0x0][0x3a4] ;  /* 0x0000e900ff037b82 */ /* 0x000e220000000800 */
[----:B------:R-:W-:Y:S02]  /*06d0*/  IMAD.MOV.U32 R15, RZ, RZ, RZ ;  /* 0x000000ffff0f7224 */ /* 0x000fe400078e00ff */
[C-C-:B0-----:R-:W-:Y:S02]  /*06e0*/  IMAD R13, R3.reuse, UR12, R12.reuse ;  /* 0x0000000c030d7c24 */ /* 0x141fe4000f8e020c */
[----:B------:R-:W-:Y:S02]  /*06f0*/  IMAD R14, R3, UR13, R12 ;  /* 0x0000000d030e7c24 */ /* 0x000fe4000f8e020c */
[----:B------:R-:W-:-:S05]  /*0700*/  VIADD R12, R12, 0x1 ;  /* 0x000000010c0c7836 */ /* 0x000fca0000000000 */
[----:B------:R-:W-:-:S13]  /*0710*/  ISETP.NE.AND P5, PT, R12, R3, PT ;  /* 0x000000030c00720c */ /* 0x000fda0003fa5270 */
.L_x_6:
[----:B------:R-:W0:Y:S01]  /*0720*/  LDC R7, c[0x0][0x3b8] ;  /* 0x0000ee00ff077b82 */ /* 0x000e220000000800 */
[----:B------:R-:W-:Y:S02]  /*0730*/  VIADD R5, R15, UR11 ;  /* 0x0000000b0f057c36 */ /* 0x000fe40008000000 */
[----:B------:R-:W-:-:S05]  /*0740*/  IMAD.MOV.U32 R17, RZ, RZ, RZ ;  /* 0x000000ffff117224 */ /* 0x000fca00078e00ff */
[----:B------:R-:W1:Y:S08]  /*0750*/  LDC R6, c[0x0][0x3b4] ;  /* 0x0000ed00ff067b82 */ /* 0x000e700000000800 */
[----:B------:R-:W2:Y:S01]  /*0760*/  LDC.64 R2, c[0x0][0x3a8] ;  /* 0x0000ea00ff027b82 */ /* 0x000ea20000000a00 */
[----:B0-----:R-:W-:Y:S01]  /*0770*/  ISETP.GE.U32.AND P1, PT, R7, 0x8, PT ;  /* 0x000000080700780c */ /* 0x001fe20003f26070 */
[----:B-1----:R-:W-:-:S02]  /*0780*/  IMAD R4, R14, R6, R15 ;  /* 0x000000060e047224 */ /* 0x002fc400078e020f */
[----:B------:R-:W-:-:S05]  /*0790*/  VIADD R15, R15, 0x1 ;  /* 0x000000010f0f7836 */ /* 0x000fca0000000000 */
[----:B------:R-:W-:Y:S01]  /*07a0*/  ISETP.NE.AND P6, PT, R15, R6, PT ;  /* 0x000000060f00720c */ /* 0x000fe20003fc5270 */
[-C--:B--2---:R-:W-:Y:S01]  /*07b0*/  IMAD R16, R13, R2.reuse, R5 ;  /* 0x000000020d107224 */ /* 0x084fe200078e0205 */
[C---:B------:R-:W-:Y:S01]  /*07c0*/  ISETP.GE.AND P0, PT, R5.reuse, R2, PT ;  /* 0x000000020500720c */ /* 0x040fe20003f06270 */
[----:B------:R-:W-:Y:S02]  /*07d0*/  IMAD R2, R4, R7, RZ ;  /* 0x0000000704027224 */ /* 0x000fe400078e02ff */
[----:B------:R-:W-:Y:S01]  /*07e0*/  IMAD R16, R16, R3, RZ ;  /* 0x0000000310107224 */ /* 0x000fe200078e02ff */
[----:B------:R-:W-:Y:S01]  /*07f0*/  ISETP.GT.AND P0, PT, R5, -0x1, !P0 ;  /* 0xffffffff0500780c */ /* 0x000fe20004704270 */
[----:B------:R-:W-:-:S12]  /*0800*/  @!P1 BRA `(.L_x_1) ;  /* 0x00000004005c9947 */ /* 0x000fd80003800000 */
[----:B------:R-:W0:Y:S01]  /*0810*/  LDC.64 R6, c[0x0][0x388] ;  /* 0x0000e200ff067b82 */ /* 0x000e220000000a00 */
[----:B------:R-:W-:Y:S01]  /*0820*/  IMAD.MOV.U32 R19, RZ, RZ, RZ ;  /* 0x000000ffff137224 */ /* 0x000fe200078e00ff */
[----:B------:R-:W-:Y:S01]  /*0830*/  UMOV UR5, UR6 ;  /* 0x0000000600057c82 */ /* 0x000fe20008000000 */
[----:B------:R-:W-:-:S05]  /*0840*/  IMAD.MOV.U32 R17, RZ, RZ, R2 ;  /* 0x000000ffff117224 */ /* 0x000fca00078e0002 */
[----:B------:R-:W1:Y:S08]  /*0850*/  LDC R3, c[0x0][0x3ac] ;  /* 0x0000eb00ff037b82 */ /* 0x000e700000000800 */
[----:B------:R-:W2:Y:S01]  /*0860*/  LDC.64 R4, c[0x0][0x380] ;  /* 0x0000e000ff047b82 */ /* 0x000ea20000000a00 */
[----:B0-----:R-:W-:-:S03]  /*0870*/  IMAD.WIDE.U32 R6, R2, 0x4, R6 ;  /* 0x0000000402067825 */ /* 0x001fc600078e0006 */
[----:B------:R-:W-:-:S05]  /*0880*/  IADD3 R20, P1, PT, R6, 0x10, RZ ;  /* 0x0000001006147810 */ /* 0x000fca0007f3e0ff */
[----:B-1----:R-:W-:-:S08]  /*0890*/  IMAD.X R21, RZ, RZ, R7, P1 ;  /* 0x000000ffff157224 */ /* 0x002fd000008e0607 */
.L_x_2:
[----:B------:R-:W-:Y:S01]  /*08a0*/  VIADD R18, R19, UR16 ;  /* 0x0000001013127c36 */ /* 0x000fe20008000000 */
[----:B------:R-:W0:Y:S01]  /*08b0*/  LDC.64 R10, c[0x0][0x380] ;  /* 0x0000e000ff0a7b82 */ /* 0x000e220000000a00 */
[----:B------:R-:W-:Y:S01]  /*08c0*/  USHF.R.S32.HI UR17, URZ, 0x1f, UR16 ;  /* 0x0000001fff117899 */ /* 0x000fe20008011410 */
[----:B------:R-:W-:Y:S01]  /*08d0*/  SHF.R.S32.HI R7, RZ, 0x1f, R19 ;  /* 0x0000001fff077819 */ /* 0x000fe20000011413 */
[C---:B------:R-:W-:Y:S01]  /*08e0*/  VIADD R6, R18.reuse, 0x1 ;  /* 0x0000000112067836 */ /* 0x040fe20000000000 */
[C---:B------:R-:W-:Y:S02]  /*08f0*/  ISETP.GE.AND P2, PT, R18.reuse, R3, PT ;  /* 0x000000031200720c */ /* 0x040fe40003f46270 */
[----:B------:R-:W-:Y:S02]  /*0900*/  SHF.R.S32.HI R22, RZ, 0x1f, R16 ;  /* 0x0000001fff167819 */ /* 0x000fe40000011410 */
[----:B------:R-:W1:Y:S01]  /*0910*/  LDC.64 R8, c[0x0][0x388] ;  /* 0x0000e200ff087b82 */ /* 0x000e620000000a00 */
[----:B------:R-:W-:-:S02]  /*0920*/  ISETP.GT.AND P2, PT, R18, -0x1, !P2 ;  /* 0xffffffff1200780c */ /* 0x000fc40005744270 */
[----:B------:R-:W-:Y:S02]  /*0930*/  IADD3 R24, P1, P3, R16, UR16, R19 ;  /* 0x0000001010187c10 */ /* 0x000fe4000fb3e013 */
[----:B------:R-:W-:Y:S02]  /*0940*/  PLOP3.LUT P2, PT, P0, P2, PT, 0x80, 0x8 ;  /* 0x000000000008781c */ /* 0x000fe40000745070 */
[----:B------:R-:W-:Y:S02]  /*0950*/  ISETP.GE.AND P4, PT, R6, R3, PT ;  /* 0x000000030600720c */ /* 0x000fe40003f86270 */
[----:B------:R-:W-:Y:S01]  /*0960*/  IADD3.X R7, PT, PT, R22, UR17, R7, P1, P3 ;  /* 0x0000001116077c10 */ /* 0x000fe20008fe6407 */
[----:B------:R-:W-:Y:S01]  /*0970*/  VIADD R22, R18, 0x2 ;  /* 0x0000000212167836 */ /* 0x000fe20000000000 */
[----:B------:R-:W-:Y:S02]  /*0980*/  ISETP.GT.AND P4, PT, R6, -0x1, !P4 ;  /* 0xffffffff0600780c */ /* 0x000fe40006784270 */
[----:B--2---:R-:W-:-:S02]  /*0990*/  LEA R6, P1, R24, R4, 0x2 ;  /* 0x0000000418067211 */ /* 0x004fc400078210ff */
[----:B------:R-:W-:Y:S02]  /*09a0*/  ISETP.GE.AND P3, PT, R22, R3, PT ;  /* 0x000000031600720c */ /* 0x000fe40003f66270 */
[----:B------:R-:W-:Y:S01]  /*09b0*/  LEA.HI.X R7, R24, R5, R7, 0x2, P1 ;  /* 0x0000000518077211 */ /* 0x000fe200008f1407 */
[----:B------:R-:W-:Y:S01]  /*09c0*/  VIADD R24, R18, 0x3 ;  /* 0x0000000312187836 */ /* 0x000fe20000000000 */
[----:B------:R-:W-:Y:S01]  /*09d0*/  PLOP3.LUT P4, PT, P0, P4, PT, 0x80, 0x8 ;  /* 0x000000000008781c */ /* 0x000fe20000789070 */
[----:B------:R-:W-:Y:S01]  /*09e0*/  @P2 IMAD.IADD R23, R16, 0x1, R18 ;  /* 0x0000000110172824 */ /* 0x000fe200078e0212 */
[----:B------:R-:W-:Y:S02]  /*09f0*/  ISETP.GT.AND P3, PT, R22, -0x1, !P3 ;  /* 0xffffffff1600780c */ /* 0x000fe40005f64270 */
[----:B------:R-:W-:Y:S01]  /*0a00*/  ISETP.GE.AND P1, PT, R24, R3, PT ;  /* 0x000000031800720c */ /* 0x000fe20003f26270 */
[----:B0-----:R-:W-:Y:S01]  /*0a10*/  @P2 IMAD.WIDE R10, R23, 0x4, R10 ;  /* 0x00000004170a2825 */ /* 0x001fe200078e020a */
[----:B------:R-:W-:-:S02]  /*0a20*/  PLOP3.LUT P3, PT, P0, P3, PT, 0x80, 0x8 ;  /* 0x000000000008781c */ /* 0x000fc40000767070 */
[----:B------:R-:W-:Y:S01]  /*0a30*/  ISETP.GT.AND P1, PT, R24, -0x1, !P1 ;  /* 0xffffffff1800780c */ /* 0x000fe20004f24270 */
[----:B-1----:R-:W-:Y:S02]  /*0a40*/  @P2 IMAD.WIDE R8, R17, 0x4, R8 ;  /* 0x0000000411082825 */ /* 0x002fe400078e0208 */
[----:B------:R-:W2:Y:S01]  /*0a50*/  @P2 LDG.E R11, desc[UR20][R10.64] ;  /* 0x000000140a0b2981 */ /* 0x000ea2000c1e1900 */
[----:B------:R-:W-:-:S03]  /*0a60*/  PLOP3.LUT P1, PT, P0, P1, PT, 0x80, 0x8 ;  /* 0x000000000008781c */ /* 0x000fc60000723070 */
[----:B------:R0:W2:Y:S04]  /*0a70*/  @P2 LDG.E R22, desc[UR20][R8.64] ;  /* 0x0000001408162981 */ /* 0x0000a8000c1e1900 */
[----:B------:R-:W3:Y:S04]  /*0a80*/  @P4 LDG.E R23, desc[UR20][R6.64+0x4] ;  /* 0x0000041406174981 */ /* 0x000ee8000c1e1900 */
[----:B------:R-:W4:Y:S01]  /*0a90*/  @P3 LDG.E R25, desc[UR20][R6.64+0x8] ;  /* 0x0000081406193981 */ /* 0x000f22000c1e1900 */
[----:B0-----:R-:W-:Y:S02]  /*0aa0*/  IMAD.MOV.U32 R8, RZ, RZ, R20 ;  /* 0x000000ffff087224 */ /* 0x001fe400078e0014 */
[----:B------:R-:W-:-:S02]  /*0ab0*/  IMAD.MOV.U32 R9, RZ, RZ, R21 ;  /* 0x000000ffff097224 */ /* 0x000fc400078e0015 */
[----:B------:R-:W5:Y:S04]  /*0ac0*/  @P1 LDG.E R21, desc[UR20][R6.64+0xc] ;  /* 0x00000c1406151981 */ /* 0x000f68000c1e1900 */
[----:B------:R-:W3:Y:S04]  /*0ad0*/  @P4 LDG.E R24, desc[UR20][R8.64+-0xc] ;  /* 0xfffff41408184981 */ /* 0x000ee8000c1e1900 */
[----:B------:R-:W4:Y:S04]  /*0ae0*/  @P3 LDG.E R26, desc[UR20][R8.64+-0x8] ;  /* 0xfffff814081a3981 */ /* 0x000f28000c1e1900 */
[----:B------:R-:W5:Y:S01]  /*0af0*/  @P1 LDG.E R20, desc[UR20][R8.64+-0x4] ;  /* 0xfffffc1408141981 */ /* 0x000f62000c1e1900 */
[----:B------:R-:W-:-:S02]  /*0b00*/  VIADD R10, R18, 0x4 ;  /* 0x00000004120a7836 */ /* 0x000fc40000000000 */
[----:B--2---:R-:W-:-:S03]  /*0b10*/  @P2 FFMA R0, R11, R22, R0 ;  /* 0x000000160b002223 */ /* 0x004fc60000000000 */
[----:B------:R-:W-:Y:S01]  /*0b20*/  ISETP.GE.AND P2, PT, R10, R3, PT ;  /* 0x000000030a00720c */ /* 0x000fe20003f46270 */
[----:B------:R-:W-:-:S03]  /*0b30*/  VIADD R22, R18, 0x5 ;  /* 0x0000000512167836 */ /* 0x000fc60000000000 */
[----:B------:R-:W-:Y:S01]  /*0b40*/  ISETP.GT.AND P2, PT, R10, -0x1, !P2 ;  /* 0xffffffff0a00780c */ /* 0x000fe20005744270 */
[C---:B------:R-:W-:Y:S02]  /*0b50*/  VIADD R10, R18.reuse, 0x6 ;  /* 0x00000006120a7836 */ /* 0x040fe40000000000 */
[----:B------:R-:W-:Y:S01]  /*0b60*/  VIADD R18, R18, 0x7 ;  /* 0x0000000712127836 */ /* 0x000fe20000000000 */
[----:B------:R-:W-:Y:S01]  /*0b70*/  PLOP3.LUT P2, PT, P0, P2, PT, 0x80, 0x8 ;  /* 0x000000000008781c */ /* 0x000fe20000745070 */
[----:B---3--:R-:W-:Y:S01]  /*0b80*/  @P4 FFMA R0, R23, R24, R0 ;  /* 0x0000001817004223 */ /* 0x008fe20000000000 */
[----:B------:R-:W-:-:S03]  /*0b90*/  ISETP.GE.AND P4, PT, R22, R3, PT ;  /* 0x000000031600720c */ /* 0x000fc60003f86270 */
[----:B----4-:R-:W-:Y:S01]  /*0ba0*/  @P3 FFMA R0, R25, R26, R0 ;  /* 0x0000001a19003223 */ /* 0x010fe20000000000 */
[----:B------:R-:W-:-:S07]  /*0bb0*/  ISETP.GE.AND P3, PT, R10, R3, PT ;  /* 0x000000030a00720c */ /* 0x000fce0003f66270 */
[----:B------:R-:W2:Y:S01]  /*0bc0*/  @P2 LDG.E R11, desc[UR20][R6.64+0x10] ;  /* 0x00001014060b2981 */ /* 0x000ea2000c1e1900 */
[----:B------:R-:W-:Y:S01]  /*0bd0*/  ISETP.GT.AND P4, PT, R22, -0x1, !P4 ;  /* 0xffffffff1600780c */ /* 0x000fe20006784270 */
[----:B-----5:R-:W-:Y:S01]  /*0be0*/  @P1 FFMA R0, R21, R20, R0 ;  /* 0x0000001415001223 */ /* 0x020fe20000000000 */
[----:B------:R-:W-:Y:S02]  /*0bf0*/  ISETP.GT.AND P3, PT, R10, -0x1, !P3 ;  /* 0xffffffff0a00780c */ /* 0x000fe40005f64270 */
[C---:B------:R-:W-:Y:S01]  /*0c00*/  ISETP.GE.AND P1, PT, R18.reuse, R3, PT ;  /* 0x000000031200720c */ /* 0x040fe20003f26270 */
[----:B------:R-:W2:Y:S01]  /*0c10*/  @P2 LDG.E R10, desc[UR20][R8.64] ;  /* 0x00000014080a2981 */ /* 0x000ea2000c1e1900 */
[----:B------:R-:W-:Y:S02]  /*0c20*/  PLOP3.LUT P4, PT, P0, P4, PT, 0x80, 0x8 ;  /* 0x000000000008781c */ /* 0x000fe40000789070 */
[----:B------:R-:W-:Y:S02]  /*0c30*/  ISETP.GT.AND P1, PT, R18, -0x1, !P1 ;  /* 0xffffffff1200780c */ /* 0x000fe40004f24270 */
[----:B------:R-:W-:-:S02]  /*0c40*/  PLOP3.LUT P3, PT, P0, P3, PT, 0x80, 0x8 ;  /* 0x000000000008781c */ /* 0x000fc40000767070 */
[----:B------:R-:W-:-:S07]  /*0c50*/  PLOP3.LUT P1, PT, P0, P1, PT, 0x80, 0x8 ;  /* 0x000000000008781c */ /* 0x000fce0000723070 */
[----:B------:R-:W3:Y:S04]  /*0c60*/  @P4 LDG.E R21, desc[UR20][R6.64+0x14] ;  /* 0x0000141406154981 */ /* 0x000ee8000c1e1900 */
[----:B------:R-:W3:Y:S04]  /*0c70*/  @P4 LDG.E R18, desc[UR20][R8.64+0x4] ;  /* 0x0000041408124981 */ /* 0x000ee8000c1e1900 */
[----:B------:R-:W4:Y:S04]  /*0c80*/  @P3 LDG.E R23, desc[UR20][R6.64+0x18] ;  /* 0x0000181406173981 */ /* 0x000f28000c1e1900 */
[----:B------:R-:W4:Y:S04]  /*0c90*/  @P3 LDG.E R22, desc[UR20][R8.64+0x8] ;  /* 0x0000081408163981 */ /* 0x000f28000c1e1900 */
[----:B------:R-:W5:Y:S04]  /*0ca0*/  @P1 LDG.E R25, desc[UR20][R6.64+0x1c] ;  /* 0x00001c1406191981 */ /* 0x000f68000c1e1900 */
[----:B------:R-:W5:Y:S01]  /*0cb0*/  @P1 LDG.E R24, desc[UR20][R8.64+0xc] ;  /* 0x00000c1408181981 */ /* 0x000f62000c1e1900 */
[----:B------:R-:W-:-:S04]  /*0cc0*/  UIADD3 UR5, UPT, UPT, UR5, 0x8, URZ ;  /* 0x0000000805057890 */ /* 0x000fc8000fffe0ff */
[----:B------:R-:W-:Y:S01]  /*0cd0*/  UISETP.NE.AND UP0, UPT, UR5, URZ, UPT ;  /* 0x000000ff0500728c */ /* 0x000fe2000bf05270 */
[----:B------:R-:W-:Y:S02]  /*0ce0*/  VIADD R19, R19, 0x8 ;  /* 0x0000000813137836 */ /* 0x000fe40000000000 */
[----:B------:R-:W-:Y:S02]  /*0cf0*/  VIADD R17, R17, 0x8 ;  /* 0x0000000811117836 */ /* 0x000fe40000000000 */
[----:B--2---:R-:W-:Y:S01]  /*0d00*/  @P2 FFMA R0, R11, R10, R0 ;  /* 0x0000000a0b002223 */ /* 0x004fe20000000000 */
[----:B------:R-:W-:-:S03]  /*0d10*/  IADD3 R20, P2, PT, R8, 0x20, RZ ;  /* 0x0000002008147810 */ /* 0x000fc60007f5e0ff */
[----:B---3--:R-:W-:Y:S02]  /*0d20*/  @P4 FFMA R0, R21, R18, R0 ;  /* 0x0000001215004223 */ /* 0x008fe40000000000 */
[----:B------:R-:W-:Y:S02]  /*0d30*/  IMAD.X R21, RZ, RZ, R9, P2 ;  /* 0x000000ffff157224 */ /* 0x000fe400010e0609 */
[----:B----4-:R-:W-:-:S04]  /*0d40*/  @P3 FFMA R0, R23, R22, R0 ;  /* 0x0000001617003223 */ /* 0x010fc80000000000 */
[----:B-----5:R-:W-:Y:S01]  /*0d50*/  @P1 FFMA R0, R25, R24, R0 ;  /* 0x0000001819001223 */ /* 0x020fe20000000000 */
[----:B------:R-:W-:Y:S06]  /*0d60*/  BRA.U UP0, `(.L_x_2) ;  /* 0xfffffff900cc7547 */ /* 0x000fec000b83ffff */
[----:B------:R-:W-:-:S07]  /*0d70*/  IMAD.U32 R17, RZ, RZ, UR8 ;  /* 0x00000008ff117e24 */ /* 0x000fce000f8e00ff */
.L_x_1:
[----:B------:R-:W-:-:S09]  /*0d80*/  UISETP.NE.AND UP0, UPT, UR7, URZ, UPT ;  /* 0x000000ff0700728c */ /* 0x000fd2000bf05270 */
[----:B------:R-:W-:Y:S05]  /*0d90*/  BRA.U !UP0, `(.L_x_3) ;  /* 0x00000005089c7547 */ /* 0x000fea000b800000 */
[----:B------:R-:W-:Y:S02]  /*0da0*/  UIADD3 UR5, UPT, UPT, UR7, -0x1, URZ ;  /* 0xffffffff07057890 */ /* 0x000fe4000fffe0ff */
[----:B------:R-:W-:Y:S02]  /*0db0*/  UISETP.NE.AND UP1, UPT, UR4, URZ, UPT ;  /* 0x000000ff0400728c */ /* 0x000fe4000bf25270 */
[----:B------:R-:W-:-:S09]  /*0dc0*/  UISETP.GE.U32.AND UP0, UPT, UR5, 0x3, UPT ;  /* 0x000000030500788c */ /* 0x000fd2000bf06070 */
[----:B------:R-:W-:Y:S05]  /*0dd0*/  BRA.U !UP0, `(.L_x_4) ;  /* 0x0000000108b87547 */ /* 0x000fea000b800000 */
[----:B------:R-:W0:Y:S01]  /*0de0*/  LDC.64 R4, c[0x0][0x380] ;  /* 0x0000e000ff047b82 */ /* 0x000e220000000a00 */
[----:B------:R-:W-:Y:S01]  /*0df0*/  VIADD R18, R17, UR16 ;  /* 0x0000001011127c36 */ /* 0x000fe20008000000 */
[----:B------:R-:W-:Y:S02]  /*0e00*/  SHF.R.S32.HI R24, RZ, 0x1f, R16 ;  /* 0x0000001fff187819 */ /* 0x000fe40000011410 */
[----:B------:R-:W-:Y:S01]  /*0e10*/  IADD3 R21, P3, P4, R16, UR16, R17 ;  /* 0x0000001010157c10 */ /* 0x000fe2000fc7e011 */
[C---:B------:R-:W-:Y:S01]  /*0e20*/  VIADD R20, R18.reuse, 0x1 ;  /* 0x0000000112147836 */ /* 0x040fe20000000000 */
[C---:B------:R-:W-:Y:S01]  /*0e30*/  ISETP.GE.AND P1, PT, R18.reuse, R3, PT ;  /* 0x000000031200720c */ /* 0x040fe20003f26270 */
[----:B------:R-:W-:Y:S01]  /*0e40*/  VIADD R22, R18, 0x2 ;  /* 0x0000000212167836 */ /* 0x000fe20000000000 */
[----:B------:R-:W1:Y:S01]  /*0e50*/  LDC.64 R6, c[0x0][0x388] ;  /* 0x0000e200ff067b82 */ /* 0x000e620000000a00 */
[----:B------:R-:W-:Y:S02]  /*0e60*/  IADD3 R19, P2, PT, R2, R17, RZ ;  /* 0x0000001102137210 */ /* 0x000fe40007f5e0ff */
[----:B------:R-:W-:-:S02]  /*0e70*/  ISETP.GT.AND P1, PT, R18, -0x1, !P1 ;  /* 0xffffffff1200780c */ /* 0x000fc40004f24270 */
[----:B------:R-:W-:Y:S01]  /*0e80*/  IADD3.X R24, PT, PT, R24, UR15, RZ, P3, P4 ;  /* 0x0000000f18187c10 */ /* 0x000fe20009fe84ff */
[----:B------:R-:W-:Y:S01]  /*0e90*/  IMAD.X R26, RZ, RZ, RZ, P2 ;  /* 0x000000ffff1a7224 */ /* 0x000fe200010e06ff */
[----:B------:R-:W-:Y:S01]  /*0ea0*/  PLOP3.LUT P1, PT, P0, P1, PT, 0x80, 0x8 ;  /* 0x000000000008781c */ /* 0x000fe20000723070 */
[----:B------:R-:W2:Y:S01]  /*0eb0*/  LDC.64 R8, c[0x0][0x388] ;  /* 0x0000e200ff087b82 */ /* 0x000ea20000000a00 */
[----:B------:R-:W-:-:S04]  /*0ec0*/  ISETP.GE.AND P2, PT, R20, R3, PT ;  /* 0x000000031400720c */ /* 0x000fc80003f46270 */
[----:B------:R-:W-:-:S03]  /*0ed0*/  ISETP.GT.AND P2, PT, R20, -0x1, !P2 ;  /* 0xffffffff1400780c */ /* 0x000fc60005744270 */
[----:B------:R-:W3:Y:S01]  /*0ee0*/  LDC.64 R10, c[0x0][0x380] ;  /* 0x0000e000ff0a7b82 */ /* 0x000ee20000000a00 */
[C---:B0-----:R-:W-:Y:S02]  /*0ef0*/  LEA R4, P3, R21.reuse, R4, 0x2 ;  /* 0x0000000415047211 */ /* 0x041fe400078610ff */
[----:B------:R-:W-:Y:S02]  /*0f00*/  PLOP3.LUT P2, PT, P0, P2, PT, 0x80, 0x8 ;  /* 0x000000000008781c */ /* 0x000fe40000745070 */
[----:B------:R-:W-:Y:S01]  /*0f10*/  LEA.HI.X R5, R21, R5, R24, 0x2, P3 ;  /* 0x0000000515057211 */ /* 0x000fe200018f1418 */
[----:B------:R-:W-:Y:S01]  /*0f20*/  VIADD R24, R18, 0x3 ;  /* 0x0000000312187836 */ /* 0x000fe20000000000 */
[----:B------:R-:W-:Y:S01]  /*0f30*/  ISETP.GE.AND P3, PT, R22, R3, PT ;  /* 0x000000031600720c */ /* 0x000fe20003f66270 */
[----:B------:R-:W-:Y:S01]  /*0f40*/  @P1 IMAD.IADD R21, R2, 0x1, R17 ;  /* 0x0000000102151824 */ /* 0x000fe200078e0211 */
[----:B-1----:R-:W-:Y:S02]  /*0f50*/  LEA R6, P4, R19, R6, 0x2 ;  /* 0x0000000613067211 */ /* 0x002fe400078810ff */
[----:B------:R-:W-:-:S02]  /*0f60*/  ISETP.GT.AND P3, PT, R22, -0x1, !P3 ;  /* 0xffffffff1600780c */ /* 0x000fc40005f64270 */
[----:B------:R-:W-:Y:S01]  /*0f70*/  LEA.HI.X R7, R19, R7, R26, 0x2, P4 ;  /* 0x0000000713077211 */ /* 0x000fe200020f141a */
[----:B------:R-:W-:Y:S01]  /*0f80*/  @P1 IMAD.IADD R19, R16, 0x1, R18 ;  /* 0x0000000110131824 */ /* 0x000fe200078e0212 */
[C---:B------:R-:W-:Y:S01]  /*0f90*/  ISETP.GE.AND P4, PT, R24.reuse, R3, PT ;  /* 0x000000031800720c */ /* 0x040fe20003f86270 */
[----:B--2---:R-:W-:Y:S01]  /*0fa0*/  @P1 IMAD.WIDE R8, R21, 0x4, R8 ;  /* 0x0000000415081825 */ /* 0x004fe200078e0208 */
[----:B------:R-:W-:Y:S01]  /*0fb0*/  PLOP3.LUT P3, PT, P0, P3, PT, 0x80, 0x8 ;  /* 0x000000000008781c */ /* 0x000fe20000767070 */
[----:B------:R-:W2:Y:S01]  /*0fc0*/  @P2 LDG.E R18, desc[UR20][R6.64+0x4] ;  /* 0x0000041406122981 */ /* 0x000ea2000c1e1900 */
[----:B------:R-:W-:-:S03]  /*0fd0*/  ISETP.GT.AND P4, PT, R24, -0x1, !P4 ;  /* 0xffffffff1800780c */ /* 0x000fc60006784270 */
[----:B------:R-:W4:Y:S01]  /*0fe0*/  @P1 LDG.E R8, desc[UR20][R8.64] ;  /* 0x0000001408081981 */ /* 0x000f22000c1e1900 */
[----:B------:R-:W-:Y:S01]  /*0ff0*/  PLOP3.LUT P4, PT, P0, P4, PT, 0x80, 0x8 ;  /* 0x000000000008781c */ /* 0x000fe20000789070 */
[----:B---3--:R-:W-:Y:S02]  /*1000*/  @P1 IMAD.WIDE R10, R19, 0x4, R10 ;  /* 0x00000004130a1825 */ /* 0x008fe400078e020a */
[----:B------:R-:W2:Y:S04]  /*1010*/  @P2 LDG.E R19, desc[UR20][R4.64+0x4] ;  /* 0x0000041404132981 */ /* 0x000ea8000c1e1900 */
[----:B------:R-:W4:Y:S04]  /*1020*/  @P1 LDG.E R11, desc[UR20][R10.64] ;  /* 0x000000140a0b1981 */ /* 0x000f28000c1e1900 */
[----:B------:R-:W3:Y:S04]  /*1030*/  @P3 LDG.E R21, desc[UR20][R4.64+0x8] ;  /* 0x0000081404153981 */ /* 0x000ee8000c1e1900 */
[----:B------:R-:W3:Y:S04]  /*1040*/  @P3 LDG.E R20, desc[UR20][R6.64+0x8] ;  /* 0x0000081406143981 */ /* 0x000ee8000c1e1900 */
[----:B------:R-:W5:Y:S04]  /*1050*/  @P4 LDG.E R23, desc[UR20][R4.64+0xc] ;  /* 0x00000c1404174981 */ /* 0x000f68000c1e1900 */
[----:B------:R-:W5:Y:S01]  /*1060*/  @P4 LDG.E R22, desc[UR20][R6.64+0xc] ;  /* 0x00000c1406164981 */ /* 0x000f62000c1e1900 */
[----:B------:R-:W-:-:S02]  /*1070*/  VIADD R17, R17, 0x4 ;  /* 0x0000000411117836 */ /* 0x000fc40000000000 */
[----:B----4-:R-:W-:-:S04]  /*1080*/  @P1 FFMA R0, R11, R8, R0 ;  /* 0x000000080b001223 */ /* 0x010fc80000000000 */
[----:B--2---:R-:W-:-:S04]  /*1090*/  @P2 FFMA R0, R19, R18, R0 ;  /* 0x0000001213002223 */ /* 0x004fc80000000000 */
[----:B---3--:R-:W-:-:S04]  /*10a0*/  @P3 FFMA R0, R21, R20, R0 ;  /* 0x0000001415003223 */ /* 0x008fc80000000000 */
[----:B-----5:R-:W-:-:S07]  /*10b0*/  @P4 FFMA R0, R23, R22, R0 ;  /* 0x0000001617004223 */ /* 0x020fce0000000000 */
.L_x_4:
[----:B------:R-:W-:Y:S05]  /*10c0*/  BRA.U !UP1, `(.L_x_3) ;  /* 0x0000000109d07547 */ /* 0x000fea000b800000 */
[----:B------:R-:W0:Y:S01]  /*10d0*/  LDCU UR5, c[0x0][0x3b8] ;  /* 0x00007700ff0577ac */ /* 0x000e220008000800 */
[----:B------:R-:W-:Y:S02]  /*10e0*/  UISETP.NE.AND UP0, UPT, UR4, 0x1, UPT ;  /* 0x000000010400788c */ /* 0x000fe4000bf05270 */
[----:B0-----:R-:W-:-:S07]  /*10f0*/  ULOP3.LUT UP1, URZ, UR5, 0x1, URZ, 0xc0, !UPT ;  /* 0x0000000105ff7892 */ /* 0x001fce000f82c0ff */
[----:B------:R-:W-:Y:S05]  /*1100*/  BRA.U !UP0, `(.L_x_5) ;  /* 0x0000000108847547 */ /* 0x000fea000b800000 */
[----:B------:R-:W-:Y:S01]  /*1110*/  VIADD R23, R17, UR16 ;  /* 0x0000001011177c36 */ /* 0x000fe20008000000 */
[----:B------:R-:W0:Y:S03]  /*1120*/  LDC.64 R8, c[0x0][0x388] ;  /* 0x0000e200ff087b82 */ /* 0x000e260000000a00 */
[C---:B------:R-:W-:Y:S01]  /*1130*/  VIADD R4, R23.reuse, 0x1 ;  /* 0x0000000117047836 */ /* 0x040fe20000000000 */
[----:B------:R-:W-:-:S04]  /*1140*/  ISETP.GE.AND P2, PT, R23, R3, PT ;  /* 0x000000031700720c */ /* 0x000fc80003f46270 */
[C---:B------:R-:W-:Y:S01]  /*1150*/  ISETP.GE.AND P1, PT, R4.reuse, R3, PT ;  /* 0x000000030400720c */ /* 0x040fe20003f26270 */
[----:B------:R-:W1:Y:S01]  /*1160*/  LDC.64 R10, c[0x0][0x380] ;  /* 0x0000e000ff0a7b82 */ /* 0x000e620000000a00 */
[----:B------:R-:W-:Y:S02]  /*1170*/  ISETP.GT.AND P2, PT, R23, -0x1, !P2 ;  /* 0xffffffff1700780c */ /* 0x000fe40005744270 */
[----:B------:R-:W-:Y:S02]  /*1180*/  ISETP.GT.AND P1, PT, R4, -0x1, !P1 ;  /* 0xffffffff0400780c */ /* 0x000fe40004f24270 */
[----:B------:R-:W-:Y:S02]  /*1190*/  PLOP3.LUT P2, PT, P0, P2, PT, 0x80, 0x8 ;  /* 0x000000000008781c */ /* 0x000fe40000745070 */
[----:B------:R-:W-:Y:S01]  /*11a0*/  PLOP3.LUT P1, PT, P0, P1, PT, 0x80, 0x8 ;  /* 0x000000000008781c */ /* 0x000fe20000723070 */
[----:B------:R-:W2:Y:S08]  /*11b0*/  LDC.64 R6, c[0x0][0x380] ;  /* 0x0000e000ff067b82 */ /* 0x000eb00000000a00 */
[----:B------:R-:W3:Y:S02]  /*11c0*/  LDC.64 R4, c[0x0][0x388] ;  /* 0x0000e200ff047b82 */ /* 0x000ee40000000a00 */
[----:B------:R-:W-:-:S02]  /*11d0*/  @P2 IMAD.IADD R25, R2, 0x1, R17 ;  /* 0x0000000102192824 */ /* 0x000fc400078e0211 */
[----:B------:R-:W-:Y:S01]  /*11e0*/  @P1 SHF.R.S32.HI R20, RZ, 0x1f, R16 ;  /* 0x0000001fff141819 */ /* 0x000fe20000011410 */
[C---:B------:R-:W-:Y:S01]  /*11f0*/  @P2 IMAD.IADD R23, R16.reuse, 0x1, R23 ;  /* 0x0000000110172824 */ /* 0x040fe200078e0217 */
[----:B------:R-:W-:Y:S01]  /*1200*/  @P1 SHF.R.S32.HI R21, RZ, 0x1f, R17 ;  /* 0x0000001fff151819 */ /* 0x000fe20000011411 */
[----:B0-----:R-:W-:Y:S01]  /*1210*/  @P2 IMAD.WIDE R8, R25, 0x4, R8 ;  /* 0x0000000419082825 */ /* 0x001fe200078e0208 */
[----:B------:R-:W-:-:S03]  /*1220*/  @P1 IADD3 R18, P3, P4, R16, UR16, R17 ;  /* 0x0000001010121c10 */ /* 0x000fc6000fc7e011 */
[----:B-1----:R-:W-:Y:S01]  /*1230*/  @P2 IMAD.WIDE R10, R23, 0x4, R10 ;  /* 0x00000004170a2825 */ /* 0x002fe200078e020a */
[----:B------:R-:W-:Y:S01]  /*1240*/  @P1 IADD3.X R19, PT, PT, R20, UR15, R21, P3, P4 ;  /* 0x0000000f14131c10 */ /* 0x000fe20009fe8415 */
[----:B------:R-:W4:Y:S01]  /*1250*/  @P2 LDG.E R9, desc[UR20][R8.64] ;  /* 0x0000001408092981 */ /* 0x000f22000c1e1900 */
[----:B------:R-:W-:-:S03]  /*1260*/  @P1 IADD3 R20, P3, PT, R2, R17, RZ ;  /* 0x0000001102141210 */ /* 0x000fc60007f7e0ff */
[----:B------:R-:W4:Y:S02]  /*1270*/  @P2 LDG.E R11, desc[UR20][R10.64] ;  /* 0x000000140a0b2981 */ /* 0x000f24000c1e1900 */
[----:B------:R-:W-:Y:S01]  /*1280*/  @P1 IMAD.X R21, RZ, RZ, R21, P3 ;  /* 0x000000ffff151224 */ /* 0x000fe200018e0615 */
[----:B--2---:R-:W-:Y:S02]  /*1290*/  @P1 LEA R6, P3, R18, R6, 0x2 ;  /* 0x0000000612061211 */ /* 0x004fe400078610ff */
[----:B---3--:R-:W-:Y:S02]  /*12a0*/  @P1 LEA R4, P4, R20, R4, 0x2 ;  /* 0x0000000414041211 */ /* 0x008fe400078810ff */
[----:B------:R-:W-:Y:S02]  /*12b0*/  @P1 LEA.HI.X R7, R18, R7, R19, 0x2, P3 ;  /* 0x0000000712071211 */ /* 0x000fe400018f1413 */
[----:B------:R-:W-:-:S04]  /*12c0*/  @P1 LEA.HI.X R5, R20, R5, R21, 0x2, P4 ;  /* 0x0000000514051211 */ /* 0x000fc800020f1415 */
[----:B------:R-:W2:Y:S04]  /*12d0*/  @P1 LDG.E R7, desc[UR20][R6.64+0x4] ;  /* 0x0000041406071981 */ /* 0x000ea8000c1e1900 */
[----:B------:R-:W2:Y:S01]  /*12e0*/  @P1 LDG.E R4, desc[UR20][R4.64+0x4] ;  /* 0x0000041404041981 */ /* 0x000ea2000c1e1900 */
[----:B------:R-:W-:Y:S02]  /*12f0*/  VIADD R17, R17, 0x2 ;  /* 0x0000000211117836 */ /* 0x000fe40000000000 */
[----:B----4-:R-:W-:-:S04]  /*1300*/  @P2 FFMA R0, R9, R11, R0 ;  /* 0x0000000b09002223 */ /* 0x010fc80000000000 */
[----:B--2---:R-:W-:-:S07]  /*1310*/  @P1 FFMA R0, R7, R4, R0 ;  /* 0x0000000407001223 */ /* 0x004fce0000000000 */
.L_x_5:
[----:B------:R-:W-:Y:S05]  /*1320*/  BRA.U !UP1, `(.L_x_3) ;  /* 0x0000000109387547 */ /* 0x000fea000b800000 */
[----:B------:R-:W-:-:S05]  /*1330*/  VIADD R8, R17, UR16 ;  /* 0x0000001011087c36 */ /* 0x000fca0008000000 */
[----:B------:R-:W-:-:S04]  /*1340*/  ISETP.GE.AND P1, PT, R8, R3, PT ;  /* 0x000000030800720c */ /* 0x000fc80003f26270 */
[----:B------:R-:W-:-:S04]  /*1350*/  ISETP.GT.AND P1, PT, R8, -0x1, !P1 ;  /* 0xffffffff0800780c */ /* 0x000fc80004f24270 */
[----:B------:R-:W-:-:S13]  /*1360*/  PLOP3.LUT P1, PT, P0, P1, PT, 0x80, 0x8 ;  /* 0x000000000008781c */ /* 0x000fda0000723070 */
[----:B------:R-:W-:Y:S05]  /*1370*/  @!P1 BRA `(.L_x_3) ;  /* 0x0000000000249947 */ /* 0x000fea0003800000 */
[----:B------:R-:W0:Y:S01]  /*1380*/  LDC.64 R4, c[0x0][0x380] ;  /* 0x0000e000ff047b82 */ /* 0x000e220000000a00 */
[----:B------:R-:W-:Y:S02]  /*1390*/  IMAD.IADD R3, R16, 0x1, R8 ;  /* 0x0000000110037824 */ /* 0x000fe400078e0208 */
[----:B------:R-:W-:-:S05]  /*13a0*/  IMAD.IADD R17, R2, 0x1, R17 ;  /* 0x0000000102117824 */ /* 0x000fca00078e0211 */
[----:B------:R-:W1:Y:S01]  /*13b0*/  LDC.64 R6, c[0x0][0x388] ;  /* 0x0000e200ff067b82 */ /* 0x000e620000000a00 */
[----:B0-----:R-:W-:-:S06]  /*13c0*/  IMAD.WIDE R2, R3, 0x4, R4 ;  /* 0x0000000403027825 */ /* 0x001fcc00078e0204 */
[----:B------:R-:W2:Y:S01]  /*13d0*/  LDG.E R3, desc[UR20][R2.64] ;  /* 0x0000001402037981 */ /* 0x000ea2000c1e1900 */
[----:B-1----:R-:W-:-:S06]  /*13e0*/  IMAD.WIDE R4, R17, 0x4, R6 ;  /* 0x0000000411047825 */ /* 0x002fcc00078e0206 */
[----:B------:R-:W2:Y:S02]  /*13f0*/  LDG.E R4, desc[UR20][R4.64] ;  /* 0x0000001404047981 */ /* 0x000ea4000c1e1900 */
[----:B--2---:R-:W-:-:S07]  /*1400*/  FFMA R0, R3, R4, R0 ;  /* 0x0000000403007223 */ /* 0x004fce0000000000 */
.L_x_3:
[----:B------:R-:W-:Y:S05]  /*1410*/  @P6 BRA `(.L_x_6) ;  /* 0xfffffff000c06947 */ /* 0x000fea000383ffff */
[----:B------:R-:W-:Y:S05]  /*1420*/  @P5 BRA `(.L_x_7) ;  /* 0xfffffff000a45947 */ /* 0x000fea000383ffff */
.L_x_0:
[----:B------:R-:W0:Y:S02]  /*1430*/  LDCU.128 UR4, c[0x0][0x390] ;  /* 0x00007200ff0477ac */ /* 0x000e240008000c00 */
[----:B0-----:R-:W-:-:S06]  /*1440*/  UIMAD.WIDE.U32 UR4, UR13, 0x4, UR4 ;  /* 0x000000040d0478a5 */ /* 0x001fcc000f8e0004 */
[----:B------:R-:W-:Y:S02]  /*1450*/  IMAD.U32 R3, RZ, RZ, UR5 ;  /* 0x00000005ff037e24 */ /* 0x000fe4000f8e00ff */
[----:B------:R-:W-:-:S03]  /*1460*/  IMAD.U32 R2, RZ, RZ, UR4 ;  /* 0x00000004ff027e24 */ /* 0x000fc6000f8e00ff */
[----:B------:R-:W0:Y:S02]  /*1470*/  LDCU UR4, c[0x0][0x3b0] ;  /* 0x00007600ff0477ac */ /* 0x000e240008000800 */
[----:B------:R-:W2:Y:S01]  /*1480*/  LDG.E R3, desc[UR20][R2.64] ;  /* 0x0000001402037981 */ /* 0x000ea2000c1e1900 */
[----:B0-----:R-:W-:-:S04]  /*1490*/  UIMAD UR4, UR12, UR4, UR13 ;  /* 0x000000040c0472a4 */ /* 0x001fc8000f8e020d */
[----:B------:R-:W-:-:S04]  /*14a0*/  UIMAD UR4, UR10, UR4, UR4 ;  /* 0x000000040a0472a4 */ /* 0x000fc8000f8e0204 */
[----:B------:R-:W-:-:S04]  /*14b0*/  UIADD3 UR4, UPT, UPT, UR9, UR4, URZ ;  /* 0x0000000409047290 */ /* 0x000fc8000fffe0ff */
[----:B------:R-:W-:-:S04]  /*14c0*/  UIMAD UR4, UR19, UR4, UR14 ;  /* 0x00000004130472a4 */ /* 0x000fc8000f8e020e */
[----:B------:R-:W-:-:S06]  /*14d0*/  UIMAD.WIDE UR4, UR4, 0x4, UR6 ;  /* 0x00000004040478a5 */ /* 0x000fcc000f8e0206 */
[----:B------:R-:W-:Y:S02]  /*14e0*/  IMAD.U32 R4, RZ, RZ, UR4 ;  /* 0x00000004ff047e24 */ /* 0x000fe4000f8e00ff */
[----:B------:R-:W-:Y:S02]  /*14f0*/  IMAD.U32 R5, RZ, RZ, UR5 ;  /* 0x00000005ff057e24 */ /* 0x000fe4000f8e00ff */
[----:B--2---:R-:W-:-:S05]  /*1500*/  FADD R7, R3, R0 ;  /* 0x0000000003077221 */ /* 0x004fca0000000000 */
[----:B------:R-:W-:Y:S01]  /*1510*/  STG.E desc[UR20][R4.64], R7 ;  /* 0x0000000704007986 */ /* 0x000fe2000c101914 */
[----:B------:R-:W-:Y:S05]  /*1520*/  EXIT ;  /* 0x000000000000794d */ /* 0x000fea0003800000 */
.L_x_8:
[----:B------:R-:W-:-:S00]  /*1530*/  BRA `(.L_x_8) ;  /* 0xfffffffc00fc7947 */ /* 0x000fc0000383ffff */
[----:B------:R-:W-:-:S00]  /*1540*/  NOP ;  /* 0x0000000000007918 */ /* 0x000fc00000000000 */
        /* <DEDUP_REMOVED lines=11> */
.L_x_9:


//--------------------- .nv.shared.reserved.0     --------------------------
	.section	.nv.shared.reserved.0,"aw",@nobits
	.weak		__nv_reservedSMEM_offset_0_alias
	.size		__nv_reservedSMEM_offset_0_alias, 0, 64
	.other		__nv_reservedSMEM_offset_0_alias,@"STO_CUDA_RESERVED_SHARED STV_DEFAULT"
__nv_reservedSMEM_offset_0_alias:
	.zero		0
	.zero		64


//--------------------- .nv.constant0._Z14conv2d_forwardPKfS0_S0_Pfiiiiiiiii --------------------------
	.section	.nv.constant0._Z14conv2d_forwardPKfS0_S0_Pfiiiiiiiii,"a",@progbits
	.sectionflags	@""
	.align	4
.nv.constant0._Z14conv2d_forwardPKfS0_S0_Pfiiiiiiiii:
	.zero		964


//--------------------- SYMBOLS --------------------------

	.type		.nv.reservedSmem.offset0,@object
	.size		.nv.reservedSmem.offset0,0x4
